//
// Generated by NVIDIA NVVM Compiler
//
// Compiler Build ID: CL-36424714
// Cuda compilation tools, release 13.0, V13.0.88
// Based on NVVM 20.0.0
//

.version 9.0
.target sm_100
.address_size 64

	// .globl	primal_dual_for_total_variation_3D

.visible .entry primal_dual_for_total_variation_3D(
	.param .u64 .ptr .align 1 primal_dual_for_total_variation_3D_param_0,
	.param .u64 .ptr .align 1 primal_dual_for_total_variation_3D_param_1,
	.param .u64 .ptr .align 1 primal_dual_for_total_variation_3D_param_2,
	.param .u64 .ptr .align 1 primal_dual_for_total_variation_3D_param_3,
	.param .u64 .ptr .align 1 primal_dual_for_total_variation_3D_param_4,
	.param .u64 .ptr .align 1 primal_dual_for_total_variation_3D_param_5,
	.param .f32 primal_dual_for_total_variation_3D_param_6,
	.param .f32 primal_dual_for_total_variation_3D_param_7,
	.param .f32 primal_dual_for_total_variation_3D_param_8,
	.param .u32 primal_dual_for_total_variation_3D_param_9,
	.param .u32 primal_dual_for_total_variation_3D_param_10,
	.param .u32 primal_dual_for_total_variation_3D_param_11,
	.param .u32 primal_dual_for_total_variation_3D_param_12
)
{
	.reg .pred 	%p<11>;
	.reg .b32 	%r<21>;
	.reg .b32 	%f<43>;
	.reg .b64 	%rd<51>;

	ld.param.u64 	%rd14, [primal_dual_for_total_variation_3D_param_3];
	ld.param.u64 	%rd15, [primal_dual_for_total_variation_3D_param_4];
	ld.param.u64 	%rd16, [primal_dual_for_total_variation_3D_param_5];
	ld.param.f32 	%f11, [primal_dual_for_total_variation_3D_param_6];
	ld.param.f32 	%f12, [primal_dual_for_total_variation_3D_param_7];
	ld.param.u32 	%r3, [primal_dual_for_total_variation_3D_param_9];
	ld.param.u32 	%r6, [primal_dual_for_total_variation_3D_param_10];
	ld.param.u32 	%r7, [primal_dual_for_total_variation_3D_param_11];
	ld.param.u32 	%r5, [primal_dual_for_total_variation_3D_param_12];
	cvta.to.global.u64 	%rd1, %rd16;
	cvta.to.global.u64 	%rd2, %rd15;
	cvta.to.global.u64 	%rd3, %rd14;
	mov.u32 	%r8, %ctaid.x;
	mov.u32 	%r9, %ntid.x;
	mov.u32 	%r10, %tid.x;
	mad.lo.s32 	%r11, %r8, %r9, %r10;
	cvt.u64.u32 	%rd4, %r11;
	mov.u32 	%r12, %ctaid.y;
	mov.u32 	%r13, %ntid.y;
	mov.u32 	%r14, %tid.y;
	mad.lo.s32 	%r15, %r12, %r13, %r14;
	mov.u32 	%r16, %ctaid.z;
	mov.u32 	%r17, %ntid.z;
	mov.u32 	%r18, %tid.z;
	mad.lo.s32 	%r2, %r16, %r17, %r18;
	cvt.s64.s32 	%rd5, %r3;
	setp.ge.s64 	%p1, %rd4, %rd5;
	setp.ge.s32 	%p2, %r15, %r6;
	or.pred  	%p3, %p1, %p2;
	setp.ge.s32 	%p4, %r2, %r7;
	or.pred  	%p5, %p3, %p4;
	@%p5 bra 	$L__BB0_11;
	ld.param.u64 	%rd49, [primal_dual_for_total_variation_3D_param_1];
	cvt.u32.u64 	%r19, %rd4;
	cvta.to.global.u64 	%rd17, %rd49;
	cvt.u64.u32 	%rd18, %r2;
	cvt.u64.u32 	%rd19, %r15;
	mul.lo.s64 	%rd6, %rd5, %rd19;
	add.s64 	%rd7, %rd6, %rd4;
	mul.lo.s32 	%r20, %r6, %r3;
	cvt.s64.s32 	%rd8, %r20;
	mul.lo.s64 	%rd9, %rd8, %rd18;
	add.s64 	%rd10, %rd7, %rd9;
	shl.b64 	%rd20, %rd10, 2;
	add.s64 	%rd21, %rd17, %rd20;
	ld.global.f32 	%f14, [%rd21];
	setp.ne.s32 	%p6, %r5, 0;
	setp.lt.f32 	%p7, %f14, 0f00000000;
	selp.f32 	%f16, 0f00000000, %f14, %p7;
	selp.f32 	%f1, %f16, %f14, %p6;
	setp.ne.s32 	%p8, %r19, 0;
	@%p8 bra 	$L__BB0_3;
	add.s64 	%rd25, %rd3, %rd20;
	ld.global.f32 	%f20, [%rd25];
	neg.f32 	%f40, %f20;
	bra.uni 	$L__BB0_4;
$L__BB0_3:
	add.s64 	%rd23, %rd3, %rd20;
	ld.global.f32 	%f17, [%rd23];
	ld.global.f32 	%f18, [%rd23+-4];
	sub.f32 	%f19, %f17, %f18;
	neg.f32 	%f40, %f19;
$L__BB0_4:
	setp.ne.s32 	%p9, %r15, 0;
	@%p9 bra 	$L__BB0_6;
	add.s64 	%rd34, %rd2, %rd20;
	ld.global.f32 	%f24, [%rd34];
	neg.f32 	%f41, %f24;
	bra.uni 	$L__BB0_7;
$L__BB0_6:
	sub.s64 	%rd26, %rd6, %rd5;
	add.s64 	%rd27, %rd26, %rd4;
	add.s64 	%rd28, %rd27, %rd9;
	add.s64 	%rd30, %rd2, %rd20;
	ld.global.f32 	%f21, [%rd30];
	shl.b64 	%rd31, %rd28, 2;
	add.s64 	%rd32, %rd2, %rd31;
	ld.global.f32 	%f22, [%rd32];
	sub.f32 	%f23, %f21, %f22;
	neg.f32 	%f41, %f23;
$L__BB0_7:
	setp.ne.s32 	%p10, %r2, 0;
	@%p10 bra 	$L__BB0_9;
	add.s64 	%rd42, %rd1, %rd20;
	ld.global.f32 	%f28, [%rd42];
	neg.f32 	%f42, %f28;
	bra.uni 	$L__BB0_10;
$L__BB0_9:
	sub.s64 	%rd35, %rd9, %rd8;
	add.s64 	%rd36, %rd7, %rd35;
	add.s64 	%rd38, %rd1, %rd20;
	ld.global.f32 	%f25, [%rd38];
	shl.b64 	%rd39, %rd36, 2;
	add.s64 	%rd40, %rd1, %rd39;
	ld.global.f32 	%f26, [%rd40];
	sub.f32 	%f27, %f25, %f26;
	neg.f32 	%f42, %f27;
$L__BB0_10:
	ld.param.f32 	%f39, [primal_dual_for_total_variation_3D_param_8];
	ld.param.u64 	%rd50, [primal_dual_for_total_variation_3D_param_2];
	ld.param.u64 	%rd48, [primal_dual_for_total_variation_3D_param_0];
	add.f32 	%f29, %f40, %f41;
	add.f32 	%f30, %f29, %f42;
	mul.f32 	%f31, %f11, %f30;
	sub.f32 	%f32, %f1, %f31;
	cvta.to.global.u64 	%rd43, %rd48;
	add.s64 	%rd45, %rd43, %rd20;
	ld.global.f32 	%f33, [%rd45];
	fma.rn.f32 	%f34, %f12, %f33, %f32;
	add.f32 	%f35, %f12, 0f3F800000;
	div.rn.f32 	%f36, %f34, %f35;
	sub.f32 	%f37, %f36, %f1;
	fma.rn.f32 	%f38, %f39, %f37, %f36;
	cvta.to.global.u64 	%rd46, %rd50;
	add.s64 	%rd47, %rd46, %rd20;
	st.global.f32 	[%rd47], %f38;
$L__BB0_11:
	ret;

}
	// .globl	dualPD3D_kernel
.visible .entry dualPD3D_kernel(
	.param .u64 .ptr .align 1 dualPD3D_kernel_param_0,
	.param .u64 .ptr .align 1 dualPD3D_kernel_param_1,
	.param .u64 .ptr .align 1 dualPD3D_kernel_param_2,
	.param .u64 .ptr .align 1 dualPD3D_kernel_param_3,
	.param .f32 dualPD3D_kernel_param_4,
	.param .u32 dualPD3D_kernel_param_5,
	.param .u32 dualPD3D_kernel_param_6,
	.param .u32 dualPD3D_kernel_param_7,
	.param .u32 dualPD3D_kernel_param_8
)
{
	.reg .pred 	%p<14>;
	.reg .b32 	%r<23>;
	.reg .b32 	%f<38>;
	.reg .b64 	%rd<41>;

	ld.param.u64 	%rd9, [dualPD3D_kernel_param_3];
	ld.param.f32 	%f14, [dualPD3D_kernel_param_4];
	ld.param.u32 	%r3, [dualPD3D_kernel_param_5];
	ld.param.u32 	%r7, [dualPD3D_kernel_param_6];
	ld.param.u32 	%r5, [dualPD3D_kernel_param_7];
	ld.param.u32 	%r6, [dualPD3D_kernel_param_8];
	mov.u32 	%r8, %ctaid.x;
	mov.u32 	%r9, %ntid.x;
	mov.u32 	%r10, %tid.x;
	mad.lo.s32 	%r11, %r8, %r9, %r10;
	cvt.u64.u32 	%rd1, %r11;
	mov.u32 	%r12, %ctaid.y;
	mov.u32 	%r13, %ntid.y;
	mov.u32 	%r14, %tid.y;
	mad.lo.s32 	%r15, %r12, %r13, %r14;
	mov.u32 	%r16, %ctaid.z;
	mov.u32 	%r17, %ntid.z;
	mov.u32 	%r18, %tid.z;
	mad.lo.s32 	%r2, %r16, %r17, %r18;
	cvt.s64.s32 	%rd2, %r3;
	setp.ge.s64 	%p1, %rd1, %rd2;
	setp.ge.s32 	%p2, %r15, %r7;
	or.pred  	%p3, %p1, %p2;
	setp.ge.s32 	%p4, %r2, %r5;
	or.pred  	%p5, %p3, %p4;
	@%p5 bra 	$L__BB1_6;
	ld.param.u64 	%rd40, [dualPD3D_kernel_param_2];
	ld.param.u64 	%rd39, [dualPD3D_kernel_param_1];
	ld.param.u64 	%rd38, [dualPD3D_kernel_param_0];
	cvta.to.global.u64 	%rd10, %rd38;
	cvta.to.global.u64 	%rd11, %rd39;
	cvta.to.global.u64 	%rd12, %rd40;
	cvta.to.global.u64 	%rd13, %rd9;
	cvt.u64.u32 	%rd14, %r2;
	cvt.u64.u32 	%rd15, %r15;
	mad.lo.s64 	%rd16, %rd2, %rd15, %rd1;
	mul.lo.s32 	%r19, %r7, %r3;
	cvt.s64.s32 	%rd17, %r19;
	mul.lo.s64 	%rd18, %rd17, %rd14;
	add.s64 	%rd19, %rd16, %rd18;
	shl.b64 	%rd20, %rd19, 2;
	add.s64 	%rd3, %rd11, %rd20;
	ld.global.f32 	%f15, [%rd3];
	add.s64 	%rd4, %rd12, %rd20;
	ld.global.f32 	%f16, [%rd4];
	add.s64 	%rd5, %rd13, %rd20;
	ld.global.f32 	%f17, [%rd5];
	add.s32 	%r20, %r3, -1;
	cvt.s64.s32 	%rd21, %r20;
	setp.eq.s64 	%p6, %rd1, %rd21;
	selp.b64 	%rd22, -1, 1, %p6;
	add.s64 	%rd23, %rd19, %rd22;
	shl.b64 	%rd24, %rd23, 2;
	add.s64 	%rd25, %rd10, %rd24;
	ld.global.f32 	%f18, [%rd25];
	add.s64 	%rd26, %rd10, %rd20;
	ld.global.f32 	%f19, [%rd26];
	sub.f32 	%f20, %f18, %f19;
	fma.rn.f32 	%f35, %f14, %f20, %f15;
	add.s32 	%r21, %r7, -1;
	setp.eq.s32 	%p7, %r15, %r21;
	selp.b64 	%rd27, -1, 1, %p7;
	add.s64 	%rd28, %rd27, %rd15;
	add.s64 	%rd29, %rd18, %rd1;
	mad.lo.s64 	%rd30, %rd28, %rd2, %rd29;
	shl.b64 	%rd31, %rd30, 2;
	add.s64 	%rd32, %rd10, %rd31;
	ld.global.f32 	%f21, [%rd32];
	sub.f32 	%f22, %f21, %f19;
	fma.rn.f32 	%f36, %f14, %f22, %f16;
	add.s32 	%r22, %r5, -1;
	setp.eq.s32 	%p8, %r2, %r22;
	selp.b64 	%rd33, -1, 1, %p8;
	add.s64 	%rd34, %rd33, %rd14;
	mad.lo.s64 	%rd35, %rd34, %rd17, %rd16;
	shl.b64 	%rd36, %rd35, 2;
	add.s64 	%rd37, %rd10, %rd36;
	ld.global.f32 	%f23, [%rd37];
	sub.f32 	%f24, %f23, %f19;
	fma.rn.f32 	%f37, %f14, %f24, %f17;
	setp.ne.s32 	%p9, %r6, 0;
	@%p9 bra 	$L__BB1_4;
	mul.f32 	%f31, %f36, %f36;
	fma.rn.f32 	%f32, %f35, %f35, %f31;
	fma.rn.f32 	%f4, %f37, %f37, %f32;
	setp.leu.f32 	%p13, %f4, 0f3F800000;
	@%p13 bra 	$L__BB1_5;
	sqrt.rn.f32 	%f33, %f4;
	rcp.rn.f32 	%f34, %f33;
	mul.f32 	%f35, %f35, %f34;
	mul.f32 	%f36, %f36, %f34;
	mul.f32 	%f37, %f37, %f34;
	bra.uni 	$L__BB1_5;
$L__BB1_4:
	abs.f32 	%f25, %f35;
	abs.f32 	%f26, %f36;
	abs.f32 	%f27, %f37;
	setp.lt.f32 	%p10, %f25, 0f3F800000;
	selp.f32 	%f28, 0f3F800000, %f25, %p10;
	setp.lt.f32 	%p11, %f26, 0f3F800000;
	selp.f32 	%f29, 0f3F800000, %f26, %p11;
	setp.lt.f32 	%p12, %f27, 0f3F800000;
	selp.f32 	%f30, 0f3F800000, %f27, %p12;
	div.rn.f32 	%f35, %f35, %f28;
	div.rn.f32 	%f36, %f36, %f29;
	div.rn.f32 	%f37, %f37, %f30;
$L__BB1_5:
	st.global.f32 	[%rd3], %f35;
	st.global.f32 	[%rd4], %f36;
	st.global.f32 	[%rd5], %f37;
$L__BB1_6:
	ret;

}


// ===== COMPILED SASS (sm_100) =====

	.target	sm_100

	.elftype	@"ET_EXEC"


//--------------------- .note.nv.tkinfo           --------------------------
	.section	.note.nv.tkinfo,"",@"SHT_NOTE"
	.sectionflags	@"SHF_NOTE_NV_TKINFO"
	.tkinfo
        /*0018*/ 	.word	0x00000002
        /*0030*/ 	.string	""
        /*0030*/ 	.string	"ptxas"
        /*0030*/ 	.string	"Cuda compilation tools, release 13.0, V13.0.88"
        /*0030*/ 	.string	"Build cuda_13.0.r13.0/compiler.36424714_0"
        /*0030*/ 	.string	"-arch sm_100 -m 64 "



//--------------------- .note.nv.cuinfo           --------------------------
	.section	.note.nv.cuinfo,"",@"SHT_NOTE"
	.sectionflags	@"SHF_NOTE_NV_CUINFO"
        /*0018*/ 	.short	0x0002
        /*001a*/ 	.short	0x0064
        /*001c*/ 	.short	0x0082
	.zero		2


//--------------------- .nv.info                  --------------------------
	.section	.nv.info,"",@"SHT_CUDA_INFO"
	.align	4


	//----- nvinfo : EIATTR_REGCOUNT
	.align		4
        /*0000*/ 	.byte	0x04, 0x2f
        /*0002*/ 	.short	(.L_1 - .L_0)
	.align		4
.L_0:
        /*0004*/ 	.word	index@(primal_dual_for_total_variation_3D)
        /*0008*/ 	.word	0x0000001a


	//----- nvinfo : EIATTR_FRAME_SIZE
	.align		4
.L_1:
        /*000c*/ 	.byte	0x04, 0x11
        /*000e*/ 	.short	(.L_3 - .L_2)
	.align		4
.L_2:
        /*0010*/ 	.word	index@($__internal_3_$__cuda_sm3x_div_rn_noftz_f32_slowpath)
        /*0014*/ 	.word	0x00000000


	//----- nvinfo : EIATTR_FRAME_SIZE
	.align		4
.L_3:
        /*0018*/ 	.byte	0x04, 0x11
        /*001a*/ 	.short	(.L_5 - .L_4)
	.align		4
.L_4:
        /*001c*/ 	.word	index@(primal_dual_for_total_variation_3D)
        /*0020*/ 	.word	0x00000000


	//----- nvinfo : EIATTR_REGCOUNT
	.align		4
.L_5:
        /*0024*/ 	.byte	0x04, 0x2f
        /*0026*/ 	.short	(.L_7 - .L_6)
	.align		4
.L_6:
        /*0028*/ 	.word	index@(dualPD3D_kernel)
        /*002c*/ 	.word	0x00000018


	//----- nvinfo : EIATTR_FRAME_SIZE
	.align		4
.L_7:
        /*0030*/ 	.byte	0x04, 0x11
        /*0032*/ 	.short	(.L_9 - .L_8)
	.align		4
.L_8:
        /*0034*/ 	.word	index@($__internal_2_$__cuda_sm3x_div_rn_noftz_f32_slowpath)
        /*0038*/ 	.word	0x00000000


	//----- nvinfo : EIATTR_FRAME_SIZE
	.align		4
.L_9:
        /*003c*/ 	.byte	0x04, 0x11
        /*003e*/ 	.short	(.L_11 - .L_10)
	.align		4
.L_10:
        /*0040*/ 	.word	index@($__internal_1_$__cuda_sm20_sqrt_rn_f32_slowpath)
        /*0044*/ 	.word	0x00000000


	//----- nvinfo : EIATTR_FRAME_SIZE
	.align		4
.L_11:
        /*0048*/ 	.byte	0x04, 0x11
        /*004a*/ 	.short	(.L_13 - .L_12)
	.align		4
.L_12:
        /*004c*/ 	.word	index@($__internal_0_$__cuda_sm20_rcp_rn_f32_slowpath)
        /*0050*/ 	.word	0x00000000


	//----- nvinfo : EIATTR_FRAME_SIZE
	.align		4
.L_13:
        /*0054*/ 	.byte	0x04, 0x11
        /*0056*/ 	.short	(.L_15 - .L_14)
	.align		4
.L_14:
        /*0058*/ 	.word	index@(dualPD3D_kernel)
        /*005c*/ 	.word	0x00000000


	//----- nvinfo : EIATTR_MIN_STACK_SIZE
	.align		4
.L_15:
        /*0060*/ 	.byte	0x04, 0x12
        /*0062*/ 	.short	(.L_17 - .L_16)
	.align		4
.L_16:
        /*0064*/ 	.word	index@(dualPD3D_kernel)
        /*0068*/ 	.word	0x00000000


	//----- nvinfo : EIATTR_MIN_STACK_SIZE
	.align		4
.L_17:
        /*006c*/ 	.byte	0x04, 0x12
        /*006e*/ 	.short	(.L_19 - .L_18)
	.align		4
.L_18:
        /*0070*/ 	.word	index@(primal_dual_for_total_variation_3D)
        /*0074*/ 	.word	0x00000000
.L_19:


//--------------------- .nv.compat                --------------------------
	.section	.nv.compat,"",@"SHT_CUDA_COMPAT_INFO"
	.align	4
        /*0000*/ 	.byte	0x02, 0x09, 0x00, 0x00, 0x02, 0x02, 0x01, 0x00, 0x02, 0x05, 0x05, 0x00, 0x03, 0x07, 0x01, 0x01
        /*0010*/ 	.byte	0x02, 0x03, 0x00, 0x00, 0x02, 0x06, 0x01, 0x00, 0x04, 0x0b, 0x08, 0x00, 0x01, 0x00, 0x00, 0x00
        /*0020*/ 	.byte	0x00, 0x00, 0x00, 0x00


//--------------------- .nv.info.dualPD3D_kernel  --------------------------
	.section	.nv.info.dualPD3D_kernel,"",@"SHT_CUDA_INFO"
	.sectionflags	@""
	.align	4


	//----- nvinfo : EIATTR_CUDA_API_VERSION
	.align		4
        /*0000*/ 	.byte	0x04, 0x37
        /*0002*/ 	.short	(.L_21 - .L_20)
.L_20:
        /*0004*/ 	.word	0x00000082


	//----- nvinfo : EIATTR_KPARAM_INFO
	.align		4
.L_21:
        /*0008*/ 	.byte	0x04, 0x17
        /*000a*/ 	.short	(.L_23 - .L_22)
.L_22:
        /*000c*/ 	.word	0x00000000
        /*0010*/ 	.short	0x0008
        /*0012*/ 	.short	0x0030
        /*0014*/ 	.byte	0x00, 0xf0, 0x11, 0x00


	//----- nvinfo : EIATTR_KPARAM_INFO
	.align		4
.L_23:
        /*0018*/ 	.byte	0x04, 0x17
        /*001a*/ 	.short	(.L_25 - .L_24)
.L_24:
        /*001c*/ 	.word	0x00000000
        /*0020*/ 	.short	0x0007
        /*0022*/ 	.short	0x002c
        /*0024*/ 	.byte	0x00, 0xf0, 0x11, 0x00


	//----- nvinfo : EIATTR_KPARAM_INFO
	.align		4
.L_25:
        /*0028*/ 	.byte	0x04, 0x17
        /*002a*/ 	.short	(.L_27 - .L_26)
.L_26:
        /*002c*/ 	.word	0x00000000
        /*0030*/ 	.short	0x0006
        /*0032*/ 	.short	0x0028
        /*0034*/ 	.byte	0x00, 0xf0, 0x11, 0x00


	//----- nvinfo : EIATTR_KPARAM_INFO
	.align		4
.L_27:
        /*0038*/ 	.byte	0x04, 0x17
        /*003a*/ 	.short	(.L_29 - .L_28)
.L_28:
        /*003c*/ 	.word	0x00000000
        /*0040*/ 	.short	0x0005
        /*0042*/ 	.short	0x0024
        /*0044*/ 	.byte	0x00, 0xf0, 0x11, 0x00


	//----- nvinfo : EIATTR_KPARAM_INFO
	.align		4
.L_29:
        /*0048*/ 	.byte	0x04, 0x17
        /*004a*/ 	.short	(.L_31 - .L_30)
.L_30:
        /*004c*/ 	.word	0x00000000
        /*0050*/ 	.short	0x0004
        /*0052*/ 	.short	0x0020
        /*0054*/ 	.byte	0x00, 0xf0, 0x11, 0x00


	//----- nvinfo : EIATTR_KPARAM_INFO
	.align		4
.L_31:
        /*0058*/ 	.byte	0x04, 0x17
        /*005a*/ 	.short	(.L_33 - .L_32)
.L_32:
        /*005c*/ 	.word	0x00000000
        /*0060*/ 	.short	0x0003
        /*0062*/ 	.short	0x0018
        /*0064*/ 	.byte	0x00, 0xf5, 0x21, 0x00


	//----- nvinfo : EIATTR_KPARAM_INFO
	.align		4
.L_33:
        /*0068*/ 	.byte	0x04, 0x17
        /*006a*/ 	.short	(.L_35 - .L_34)
.L_34:
        /*006c*/ 	.word	0x00000000
        /*0070*/ 	.short	0x0002
        /*0072*/ 	.short	0x0010
        /*0074*/ 	.byte	0x00, 0xf5, 0x21, 0x00


	//----- nvinfo : EIATTR_KPARAM_INFO
	.align		4
.L_35:
        /*0078*/ 	.byte	0x04, 0x17
        /*007a*/ 	.short	(.L_37 - .L_36)
.L_36:
        /*007c*/ 	.word	0x00000000
        /*0080*/ 	.short	0x0001
        /*0082*/ 	.short	0x0008
        /*0084*/ 	.byte	0x00, 0xf5, 0x21, 0x00


	//----- nvinfo : EIATTR_KPARAM_INFO
	.align		4
.L_37:
        /*0088*/ 	.byte	0x04, 0x17
        /*008a*/ 	.short	(.L_39 - .L_38)
.L_38:
        /*008c*/ 	.word	0x00000000
        /*0090*/ 	.short	0x0000
        /*0092*/ 	.short	0x0000
        /*0094*/ 	.byte	0x00, 0xf5, 0x21, 0x00


	//----- nvinfo : EIATTR_SPARSE_MMA_MASK
	.align		4
.L_39:
        /*0098*/ 	.byte	0x03, 0x50
        /*009a*/ 	.short	0x0000


	//----- nvinfo : EIATTR_MAXREG_COUNT
	.align		4
        /*009c*/ 	.byte	0x03, 0x1b
        /*009e*/ 	.short	0x00ff


	//----- nvinfo : EIATTR_MERCURY_ISA_VERSION
	.align		4
        /*00a0*/ 	.byte	0x03, 0x5f
        /*00a2*/ 	.short	0x0101


	//----- nvinfo : EIATTR_VRC_CTA_INIT_COUNT
	.align		4
        /*00a4*/ 	.byte	0x02, 0x4a
	.zero		1
	.zero		1


	//----- nvinfo : EIATTR_EXIT_INSTR_OFFSETS
	.align		4
        /*00a8*/ 	.byte	0x04, 0x1c
        /*00aa*/ 	.short	(.L_41 - .L_40)


	//   ....[0]....
.L_40:
        /*00ac*/ 	.word	0x00000140


	//   ....[1]....
        /*00b0*/ 	.word	0x00000bc0


	//----- nvinfo : EIATTR_CRS_STACK_SIZE
	.align		4
.L_41:
        /*00b4*/ 	.byte	0x04, 0x1e
        /*00b6*/ 	.short	(.L_43 - .L_42)
.L_42:
        /*00b8*/ 	.word	0x00000000


	//----- nvinfo : EIATTR_CBANK_PARAM_SIZE
	.align		4
.L_43:
        /*00bc*/ 	.byte	0x03, 0x19
        /*00be*/ 	.short	0x0034


	//----- nvinfo : EIATTR_PARAM_CBANK
	.align		4
        /*00c0*/ 	.byte	0x04, 0x0a
        /*00c2*/ 	.short	(.L_45 - .L_44)
	.align		4
.L_44:
        /*00c4*/ 	.word	index@(.nv.constant0.dualPD3D_kernel)
        /*00c8*/ 	.short	0x0380
        /*00ca*/ 	.short	0x0034


	//----- nvinfo : EIATTR_SW_WAR
	.align		4
.L_45:
        /*00cc*/ 	.byte	0x04, 0x36
        /*00ce*/ 	.short	(.L_47 - .L_46)
.L_46:
        /*00d0*/ 	.word	0x00000008
.L_47:


//--------------------- .nv.info.primal_dual_for_total_variation_3D --------------------------
	.section	.nv.info.primal_dual_for_total_variation_3D,"",@"SHT_CUDA_INFO"
	.sectionflags	@""
	.align	4


	//----- nvinfo : EIATTR_CUDA_API_VERSION
	.align		4
        /*0000*/ 	.byte	0x04, 0x37
        /*0002*/ 	.short	(.L_49 - .L_48)
.L_48:
        /*0004*/ 	.word	0x00000082


	//----- nvinfo : EIATTR_KPARAM_INFO
	.align		4
.L_49:
        /*0008*/ 	.byte	0x04, 0x17
        /*000a*/ 	.short	(.L_51 - .L_50)
.L_50:
        /*000c*/ 	.word	0x00000000
        /*0010*/ 	.short	0x000c
        /*0012*/ 	.short	0x0048
        /*0014*/ 	.byte	0x00, 0xf0, 0x11, 0x00


	//----- nvinfo : EIATTR_KPARAM_INFO
	.align		4
.L_51:
        /*0018*/ 	.byte	0x04, 0x17
        /*001a*/ 	.short	(.L_53 - .L_52)
.L_52:
        /*001c*/ 	.word	0x00000000
        /*0020*/ 	.short	0x000b
        /*0022*/ 	.short	0x0044
        /*0024*/ 	.byte	0x00, 0xf0, 0x11, 0x00


	//----- nvinfo : EIATTR_KPARAM_INFO
	.align		4
.L_53:
        /*0028*/ 	.byte	0x04, 0x17
        /*002a*/ 	.short	(.L_55 - .L_54)
.L_54:
        /*002c*/ 	.word	0x00000000
        /*0030*/ 	.short	0x000a
        /*0032*/ 	.short	0x0040
        /*0034*/ 	.byte	0x00, 0xf0, 0x11, 0x00


	//----- nvinfo : EIATTR_KPARAM_INFO
	.align		4
.L_55:
        /*0038*/ 	.byte	0x04, 0x17
        /*003a*/ 	.short	(.L_57 - .L_56)
.L_56:
        /*003c*/ 	.word	0x00000000
        /*0040*/ 	.short	0x0009
        /*0042*/ 	.short	0x003c
        /*0044*/ 	.byte	0x00, 0xf0, 0x11, 0x00


	//----- nvinfo : EIATTR_KPARAM_INFO
	.align		4
.L_57:
        /*0048*/ 	.byte	0x04, 0x17
        /*004a*/ 	.short	(.L_59 - .L_58)
.L_58:
        /*004c*/ 	.word	0x00000000
        /*0050*/ 	.short	0x0008
        /*0052*/ 	.short	0x0038
        /*0054*/ 	.byte	0x00, 0xf0, 0x11, 0x00


	//----- nvinfo : EIATTR_KPARAM_INFO
	.align		4
.L_59:
        /*0058*/ 	.byte	0x04, 0x17
        /*005a*/ 	.short	(.L_61 - .L_60)
.L_60:
        /*005c*/ 	.word	0x00000000
        /*0060*/ 	.short	0x0007
        /*0062*/ 	.short	0x0034
        /*0064*/ 	.byte	0x00, 0xf0, 0x11, 0x00


	//----- nvinfo : EIATTR_KPARAM_INFO
	.align		4
.L_61:
        /*0068*/ 	.byte	0x04, 0x17
        /*006a*/ 	.short	(.L_63 - .L_62)
.L_62:
        /*006c*/ 	.word	0x00000000
        /*0070*/ 	.short	0x0006
        /*0072*/ 	.short	0x0030
        /*0074*/ 	.byte	0x00, 0xf0, 0x11, 0x00


	//----- nvinfo : EIATTR_KPARAM_INFO
	.align		4
.L_63:
        /*0078*/ 	.byte	0x04, 0x17
        /*007a*/ 	.short	(.L_65 - .L_64)
.L_64:
        /*007c*/ 	.word	0x00000000
        /*0080*/ 	.short	0x0005
        /*0082*/ 	.short	0x0028
        /*0084*/ 	.byte	0x00, 0xf5, 0x21, 0x00


	//----- nvinfo : EIATTR_KPARAM_INFO
	.align		4
.L_65:
        /*0088*/ 	.byte	0x04, 0x17
        /*008a*/ 	.short	(.L_67 - .L_66)
.L_66:
        /*008c*/ 	.word	0x00000000
        /*0090*/ 	.short	0x0004
        /*0092*/ 	.short	0x0020
        /*0094*/ 	.byte	0x00, 0xf5, 0x21, 0x00


	//----- nvinfo : EIATTR_KPARAM_INFO
	.align		4
.L_67:
        /*0098*/ 	.byte	0x04, 0x17
        /*009a*/ 	.short	(.L_69 - .L_68)
.L_68:
        /*009c*/ 	.word	0x00000000
        /*00a0*/ 	.short	0x0003
        /*00a2*/ 	.short	0x0018
        /*00a4*/ 	.byte	0x00, 0xf5, 0x21, 0x00


	//----- nvinfo : EIATTR_KPARAM_INFO
	.align		4
.L_69:
        /*00a8*/ 	.byte	0x04, 0x17
        /*00aa*/ 	.short	(.L_71 - .L_70)
.L_70:
        /*00ac*/ 	.word	0x00000000
        /*00b0*/ 	.short	0x0002
        /*00b2*/ 	.short	0x0010
        /*00b4*/ 	.byte	0x00, 0xf5, 0x21, 0x00


	//----- nvinfo : EIATTR_KPARAM_INFO
	.align		4
.L_71:
        /*00b8*/ 	.byte	0x04, 0x17
        /*00ba*/ 	.short	(.L_73 - .L_72)
.L_72:
        /*00bc*/ 	.word	0x00000000
        /*00c0*/ 	.short	0x0001
        /*00c2*/ 	.short	0x0008
        /*00c4*/ 	.byte	0x00, 0xf5, 0x21, 0x00


	//----- nvinfo : EIATTR_KPARAM_INFO
	.align		4
.L_73:
        /*00c8*/ 	.byte	0x04, 0x17
        /*00ca*/ 	.short	(.L_75 - .L_74)
.L_74:
        /*00cc*/ 	.word	0x00000000
        /*00d0*/ 	.short	0x0000
        /*00d2*/ 	.short	0x0000
        /*00d4*/ 	.byte	0x00, 0xf5, 0x21, 0x00


	//----- nvinfo : EIATTR_SPARSE_MMA_MASK
	.align		4
.L_75:
        /*00d8*/ 	.byte	0x03, 0x50
        /*00da*/ 	.short	0x0000


	//----- nvinfo : EIATTR_MAXREG_COUNT
	.align		4
        /*00dc*/ 	.byte	0x03, 0x1b
        /*00de*/ 	.short	0x00ff


	//----- nvinfo : EIATTR_MERCURY_ISA_VERSION
	.align		4
        /*00e0*/ 	.byte	0x03, 0x5f
        /*00e2*/ 	.short	0x0101


	//----- nvinfo : EIATTR_VRC_CTA_INIT_COUNT
	.align		4
        /*00e4*/ 	.byte	0x02, 0x4a
	.zero		1
	.zero		1


	//----- nvinfo : EIATTR_EXIT_INSTR_OFFSETS
	.align		4
        /*00e8*/ 	.byte	0x04, 0x1c
        /*00ea*/ 	.short	(.L_77 - .L_76)


	//   ....[0]....
.L_76:
        /*00ec*/ 	.word	0x00000140


	//   ....[1]....
        /*00f0*/ 	.word	0x000006f0


	//----- nvinfo : EIATTR_CRS_STACK_SIZE
	.align		4
.L_77:
        /*00f4*/ 	.byte	0x04, 0x1e
        /*00f6*/ 	.short	(.L_79 - .L_78)
.L_78:
        /*00f8*/ 	.word	0x00000000


	//----- nvinfo : EIATTR_CBANK_PARAM_SIZE
	.align		4
.L_79:
        /*00fc*/ 	.byte	0x03, 0x19
        /*00fe*/ 	.short	0x004c


	//----- nvinfo : EIATTR_PARAM_CBANK
	.align		4
        /*0100*/ 	.byte	0x04, 0x0a
        /*0102*/ 	.short	(.L_81 - .L_80)
	.align		4
.L_80:
        /*0104*/ 	.word	index@(.nv.constant0.primal_dual_for_total_variation_3D)
        /*0108*/ 	.short	0x0380
        /*010a*/ 	.short	0x004c


	//----- nvinfo : EIATTR_SW_WAR
	.align		4
.L_81:
        /*010c*/ 	.byte	0x04, 0x36
        /*010e*/ 	.short	(.L_83 - .L_82)
.L_82:
        /*0110*/ 	.word	0x00000008
.L_83:


//--------------------- .nv.callgraph             --------------------------
	.section	.nv.callgraph,"",@"SHT_CUDA_CALLGRAPH"
	.align	4
	.sectionentsize	8
	.align		4
        /*0000*/ 	.word	0x00000000
	.align		4
        /*0004*/ 	.word	0xffffffff
	.align		4
        /*0008*/ 	.word	0x00000000
	.align		4
        /*000c*/ 	.word	0xfffffffe
	.align		4
        /*0010*/ 	.word	0x00000000
	.align		4
        /*0014*/ 	.word	0xfffffffd
	.align		4
        /*0018*/ 	.word	0x00000000
	.align		4
        /*001c*/ 	.word	0xfffffffc


//--------------------- .text.dualPD3D_kernel     --------------------------
	.section	.text.dualPD3D_kernel,"ax",@progbits
	.align	128
        .global         dualPD3D_kernel
        .type           dualPD3D_kernel,@function
        .size           dualPD3D_kernel,(.L_x_48 - dualPD3D_kernel)
        .other          dualPD3D_kernel,@"STO_CUDA_ENTRY STV_DEFAULT"
dualPD3D_kernel:
.text.dualPD3D_kernel:
[----:B------:R-:W-:Y:S01]  /*0000*/  LDC R1, c[0x0][0x37c] ;  /* 0x0000df00ff017b82 */ /* 0x000fe20000000800 */
[----:B------:R-:W0:Y:S07]  /*0010*/  S2R R7, SR_TID.X ;  /* 0x0000000000077919 */ /* 0x000e2e0000002100 */
[----:B------:R-:W0:Y:S01]  /*0020*/  LDC R6, c[0x0][0x360] ;  /* 0x0000d800ff067b82 */ /* 0x000e220000000800 */
[----:B------:R-:W1:Y:S01]  /*0030*/  LDCU UR10, c[0x0][0x3a4] ;  /* 0x00007480ff0a77ac */ /* 0x000e620008000800 */
[----:B------:R-:W2:Y:S01]  /*0040*/  S2R R0, SR_TID.Y ;  /* 0x0000000000007919 */ /* 0x000ea20000002200 */
[----:B------:R-:W3:Y:S01]  /*0050*/  LDCU.64 UR6, c[0x0][0x3a8] ;  /* 0x00007500ff0677ac */ /* 0x000ee20008000a00 */
[----:B------:R-:W4:Y:S04]  /*0060*/  S2R R2, SR_TID.Z ;  /* 0x0000000000027919 */ /* 0x000f280000002300 */
[----:B------:R-:W0:Y:S08]  /*0070*/  S2UR UR4, SR_CTAID.X ;  /* 0x00000000000479c3 */ /* 0x000e300000002500 */
[----:B------:R-:W2:Y:S01]  /*0080*/  S2UR UR5, SR_CTAID.Y ;  /* 0x00000000000579c3 */ /* 0x000ea20000002600 */
[----:B-1----:R-:W-:-:S07]  /*0090*/  USHF.R.S32.HI UR9, URZ, 0x1f, UR10 ;  /* 0x0000001fff097899 */ /* 0x002fce000801140a */
[----:B------:R-:W2:Y:S08]  /*00a0*/  LDC R5, c[0x0][0x364] ;  /* 0x0000d900ff057b82 */ /* 0x000eb00000000800 */
[----:B------:R-:W4:Y:S01]  /*00b0*/  S2UR UR8, SR_CTAID.Z ;  /* 0x00000000000879c3 */ /* 0x000f220000002700 */
[----:B0-----:R-:W-:-:S05]  /*00c0*/  IMAD R6, R6, UR4, R7 ;  /* 0x0000000406067c24 */ /* 0x001fca000f8e0207 */
[----:B------:R-:W-:Y:S02]  /*00d0*/  ISETP.GE.U32.AND P1, PT, R6, UR10, PT ;  /* 0x0000000a06007c0c */ /* 0x000fe4000bf26070 */
[----:B------:R-:W4:Y:S01]  /*00e0*/  LDC R9, c[0x0][0x368] ;  /* 0x0000da00ff097b82 */ /* 0x000f220000000800 */
[----:B--2---:R-:W-:-:S05]  /*00f0*/  IMAD R5, R5, UR5, R0 ;  /* 0x0000000505057c24 */ /* 0x004fca000f8e0200 */
[----:B---3--:R-:W-:-:S04]  /*0100*/  ISETP.GE.AND P0, PT, R5, UR6, PT ;  /* 0x0000000605007c0c */ /* 0x008fc8000bf06270 */
[----:B------:R-:W-:Y:S01]  /*0110*/  ISETP.GE.OR.EX P0, PT, RZ, UR9, P0, P1 ;  /* 0x00000009ff007c0c */ /* 0x000fe20008706710 */
[----:B----4-:R-:W-:-:S05]  /*0120*/  IMAD R9, R9, UR8, R2 ;  /* 0x0000000809097c24 */ /* 0x010fca000f8e0202 */
[----:B------:R-:W-:-:S13]  /*0130*/  ISETP.GE.OR P0, PT, R9, UR7, P0 ;  /* 0x0000000709007c0c */ /* 0x000fda0008706670 */
[----:B------:R-:W-:Y:S05]  /*0140*/  @P0 EXIT ;  /* 0x000000000000094d */ /* 0x000fea0003800000 */
[----:B------:R-:W-:Y:S01]  /*0150*/  UIADD3 UR5, UPT, UPT, UR6, -0x1, URZ ;  /* 0xffffffff06057890 */ /* 0x000fe2000fffe0ff */
[----:B------:R-:W-:Y:S01]  /*0160*/  IMAD.MOV.U32 R7, RZ, RZ, RZ ;  /* 0x000000ffff077224 */ /* 0x000fe200078e00ff */
[----:B------:R-:W-:Y:S01]  /*0170*/  UIADD3 UR4, UPT, UPT, UR10, -0x1, URZ ;  /* 0xffffffff0a047890 */ /* 0x000fe2000fffe0ff */
[----:B------:R-:W-:Y:S01]  /*0180*/  IMAD.MOV.U32 R10, RZ, RZ, -0x1 ;  /* 0xffffffffff0a7424 */ /* 0x000fe200078e00ff */
[----:B------:R-:W-:Y:S01]  /*0190*/  UIMAD UR8, UR10, UR6, URZ ;  /* 0x000000060a0872a4 */ /* 0x000fe2000f8e02ff */
[C---:B------:R-:W-:Y:S01]  /*01a0*/  IMAD R11, R5.reuse, UR9, RZ ;  /* 0x00000009050b7c24 */ /* 0x040fe2000f8e02ff */
[C---:B------:R-:W-:Y:S01]  /*01b0*/  ISETP.NE.AND P3, PT, R5.reuse, UR5, PT ;  /* 0x0000000505007c0c */ /* 0x040fe2000bf65270 */
[----:B------:R-:W-:Y:S01]  /*01c0*/  UIADD3 UR5, UPT, UPT, UR7, -0x1, URZ ;  /* 0xffffffff07057890 */ /* 0x000fe2000fffe0ff */
[----:B------:R-:W-:Y:S01]  /*01d0*/  IMAD.WIDE.U32 R2, R5, UR10, R6 ;  /* 0x0000000a05027c25 */ /* 0x000fe2000f8e0006 */
[----:B------:R-:W-:Y:S01]  /*01e0*/  ISETP.NE.U32.AND P0, PT, R6, UR4, PT ;  /* 0x0000000406007c0c */ /* 0x000fe2000bf05070 */
[----:B------:R-:W-:Y:S01]  /*01f0*/  USHF.R.S32.HI UR4, URZ, 0x1f, UR4 ;  /* 0x0000001fff047899 */ /* 0x000fe20008011404 */
[C---:B------:R-:W-:Y:S01]  /*0200*/  SEL R0, R10.reuse, 0x1, !P3 ;  /* 0x000000010a007807 */ /* 0x040fe20005800000 */
[----:B------:R-:W-:Y:S01]  /*0210*/  IMAD.IADD R3, R3, 0x1, R11 ;  /* 0x0000000103037824 */ /* 0x000fe200078e020b */
[----:B------:R-:W-:Y:S01]  /*0220*/  ISETP.NE.AND P2, PT, R9, UR5, PT ;  /* 0x0000000509007c0c */ /* 0x000fe2000bf45270 */
[----:B------:R-:W-:Y:S01]  /*0230*/  USHF.R.S32.HI UR6, URZ, 0x1f, UR8 ;  /* 0x0000001fff067899 */ /* 0x000fe20008011408 */
[----:B------:R-:W-:Y:S01]  /*0240*/  IADD3 R11, P1, PT, R5, R0, RZ ;  /* 0x00000000050b7210 */ /* 0x000fe20007f3e0ff */
[----:B------:R-:W0:Y:S01]  /*0250*/  LDCU.128 UR16, c[0x0][0x380] ;  /* 0x00007000ff1077ac */ /* 0x000e220008000c00 */
[C---:B------:R-:W-:Y:S01]  /*0260*/  SEL R0, R10.reuse, 0x1, !P2 ;  /* 0x000000010a007807 */ /* 0x040fe20005000000 */
[C---:B------:R-:W-:Y:S01]  /*0270*/  IMAD.WIDE.U32 R6, R9.reuse, UR8, R6 ;  /* 0x0000000809067c25 */ /* 0x040fe2000f8e0006 */
[----:B------:R-:W-:Y:S01]  /*0280*/  SEL R8, RZ, 0xffffffff, P3 ;  /* 0xffffffffff087807 */ /* 0x000fe20001800000 */
[----:B------:R-:W1:Y:S01]  /*0290*/  LDCU.128 UR12, c[0x0][0x390] ;  /* 0x00007200ff0c77ac */ /* 0x000e620008000c00 */
[----:B------:R-:W-:Y:S01]  /*02a0*/  SEL R4, RZ, 0xffffffff, P2 ;  /* 0xffffffffff047807 */ /* 0x000fe20001000000 */
[C---:B------:R-:W-:Y:S01]  /*02b0*/  IMAD R5, R9.reuse, UR6, RZ ;  /* 0x0000000609057c24 */ /* 0x040fe2000f8e02ff */
[C---:B------:R-:W-:Y:S01]  /*02c0*/  IADD3 R13, P2, PT, R9.reuse, R0, RZ ;  /* 0x00000000090d7210 */ /* 0x040fe20007f5e0ff */
[----:B------:R-:W-:Y:S01]  /*02d0*/  IMAD.X R0, RZ, RZ, R8, P1 ;  /* 0x000000ffff007224 */ /* 0x000fe200008e0608 */
[----:B------:R-:W-:Y:S01]  /*02e0*/  ISETP.NE.AND.EX P0, PT, RZ, UR4, PT, P0 ;  /* 0x00000004ff007c0c */ /* 0x000fe2000bf05300 */
[--C-:B------:R-:W-:Y:S01]  /*02f0*/  IMAD R15, R9, UR8, R2.reuse ;  /* 0x00000008090f7c24 */ /* 0x100fe2000f8e0202 */
[----:B------:R-:W-:Y:S01]  /*0300*/  IADD3.X R4, PT, PT, RZ, R4, RZ, P2, !PT ;  /* 0x00000004ff047210 */ /* 0x000fe200017fe4ff */
[----:B------:R-:W-:Y:S01]  /*0310*/  IMAD.IADD R7, R5, 0x1, R7 ;  /* 0x0000000105077824 */ /* 0x000fe200078e0207 */
[----:B------:R-:W-:Y:S01]  /*0320*/  SEL R8, R10, 0x1, !P0 ;  /* 0x000000010a087807 */ /* 0x000fe20004000000 */
[----:B------:R-:W-:Y:S01]  /*0330*/  IMAD R10, R0, UR10, RZ ;  /* 0x0000000a000a7c24 */ /* 0x000fe2000f8e02ff */
[----:B------:R-:W2:Y:S01]  /*0340*/  LDCU.64 UR4, c[0x0][0x358] ;  /* 0x00006b00ff0477ac */ /* 0x000ea20008000a00 */
[----:B------:R-:W-:Y:S01]  /*0350*/  IMAD R4, R4, UR8, RZ ;  /* 0x0000000804047c24 */ /* 0x000fe2000f8e02ff */
[----:B------:R-:W-:Y:S01]  /*0360*/  IADD3 R0, P1, PT, R8, R15, RZ ;  /* 0x0000000f08007210 */ /* 0x000fe20007f3e0ff */
[----:B------:R-:W-:Y:S01]  /*0370*/  IMAD.WIDE.U32 R8, R9, UR8, R2 ;  /* 0x0000000809087c25 */ /* 0x000fe2000f8e0002 */
[----:B------:R-:W3:Y:S03]  /*0380*/  LDCU UR7, c[0x0][0x3b0] ;  /* 0x00007600ff0777ac */ /* 0x000ee60008000800 */
[----:B------:R-:W-:-:S04]  /*0390*/  IMAD.WIDE.U32 R6, R11, UR10, R6 ;  /* 0x0000000a0b067c25 */ /* 0x000fc8000f8e0006 */
[----:B------:R-:W-:Y:S02]  /*03a0*/  IMAD R17, R11, UR9, R10 ;  /* 0x000000090b117c24 */ /* 0x000fe4000f8e020a */
[C---:B------:R-:W-:Y:S01]  /*03b0*/  IMAD.WIDE.U32 R10, R13.reuse, UR8, R2 ;  /* 0x000000080d0a7c25 */ /* 0x040fe2000f8e0002 */
[----:B------:R-:W-:Y:S02]  /*03c0*/  SEL R3, RZ, 0xffffffff, P0 ;  /* 0xffffffffff037807 */ /* 0x000fe40000000000 */
[----:B0-----:R-:W-:Y:S01]  /*03d0*/  LEA R12, P0, R0, UR16, 0x2 ;  /* 0x00000010000c7c11 */ /* 0x001fe2000f8010ff */
[----:B------:R-:W-:Y:S01]  /*03e0*/  IMAD R19, R13, UR6, R4 ;  /* 0x000000060d137c24 */ /* 0x000fe2000f8e0204 */
[----:B------:R-:W-:Y:S01]  /*03f0*/  LEA R2, P2, R10, UR16, 0x2 ;  /* 0x000000100a027c11 */ /* 0x000fe2000f8410ff */
[----:B------:R-:W-:Y:S01]  /*0400*/  IMAD.IADD R13, R9, 0x1, R5 ;  /* 0x00000001090d7824 */ /* 0x000fe200078e0205 */
[----:B------:R-:W0:Y:S01]  /*0410*/  LDCU UR6, c[0x0][0x3a0] ;  /* 0x00007400ff0677ac */ /* 0x000e220008000800 */
[----:B------:R-:W-:-:S02]  /*0420*/  IMAD.SHL.U32 R15, R8, 0x4, RZ ;  /* 0x00000004080f7824 */ /* 0x000fc400078e00ff */
[----:B------:R-:W-:Y:S01]  /*0430*/  IMAD.X R9, R3, 0x1, R13, P1 ;  /* 0x0000000103097824 */ /* 0x000fe200008e060d */
[----:B------:R-:W-:Y:S01]  /*0440*/  LEA R4, P1, R6, UR16, 0x2 ;  /* 0x0000001006047c11 */ /* 0x000fe2000f8210ff */
[----:B------:R-:W-:Y:S01]  /*0450*/  IMAD.IADD R5, R7, 0x1, R17 ;  /* 0x0000000107057824 */ /* 0x000fe200078e0211 */
[----:B------:R-:W-:Y:S02]  /*0460*/  IADD3 R3, PT, PT, R11, R19, RZ ;  /* 0x000000130b037210 */ /* 0x000fe40007ffe0ff */
[----:B------:R-:W-:Y:S02]  /*0470*/  SHF.L.U64.HI R11, R8, 0x2, R13 ;  /* 0x00000002080b7819 */ /* 0x000fe4000001020d */
[----:B------:R-:W-:Y:S02]  /*0480*/  IADD3 R14, P3, PT, R15, UR16, RZ ;  /* 0x000000100f0e7c10 */ /* 0x000fe4000ff7e0ff */
[----:B------:R-:W-:Y:S02]  /*0490*/  LEA.HI.X R13, R0, UR17, R9, 0x2, P0 ;  /* 0x00000011000d7c11 */ /* 0x000fe400080f1409 */
[----:B------:R-:W-:-:S02]  /*04a0*/  LEA.HI.X R5, R6, UR17, R5, 0x2, P1 ;  /* 0x0000001106057c11 */ /* 0x000fc400088f1405 */
[----:B------:R-:W-:Y:S01]  /*04b0*/  LEA.HI.X R3, R10, UR17, R3, 0x2, P2 ;  /* 0x000000110a037c11 */ /* 0x000fe200090f1403 */
[----:B--2---:R-:W2:Y:S01]  /*04c0*/  LDG.E R12, desc[UR4][R12.64] ;  /* 0x000000040c0c7981 */ /* 0x004ea2000c1e1900 */
[C---:B------:R-:W-:Y:S02]  /*04d0*/  IADD3 R6, P0, PT, R15.reuse, UR18, RZ ;  /* 0x000000120f067c10 */ /* 0x040fe4000ff1e0ff */
[C---:B-1----:R-:W-:Y:S01]  /*04e0*/  IADD3 R8, P1, PT, R15.reuse, UR12, RZ ;  /* 0x0000000c0f087c10 */ /* 0x042fe2000ff3e0ff */
[----:B------:R-:W4:Y:S01]  /*04f0*/  LDG.E R4, desc[UR4][R4.64] ;  /* 0x0000000404047981 */ /* 0x000f22000c1e1900 */
[----:B------:R-:W-:Y:S02]  /*0500*/  IADD3 R10, P2, PT, R15, UR14, RZ ;  /* 0x0000000e0f0a7c10 */ /* 0x000fe4000ff5e0ff */
[C---:B------:R-:W-:Y:S01]  /*0510*/  IADD3.X R15, PT, PT, R11.reuse, UR17, RZ, P3, !PT ;  /* 0x000000110b0f7c10 */ /* 0x040fe20009ffe4ff */
[----:B------:R-:W5:Y:S01]  /*0520*/  LDG.E R2, desc[UR4][R2.64] ;  /* 0x0000000402027981 */ /* 0x000f62000c1e1900 */
[----:B------:R-:W-:-:S02]  /*0530*/  IADD3.X R7, PT, PT, R11, UR19, RZ, P0, !PT ;  /* 0x000000130b077c10 */ /* 0x000fc400087fe4ff */
[C---:B------:R-:W-:Y:S02]  /*0540*/  IADD3.X R9, PT, PT, R11.reuse, UR13, RZ, P1, !PT ;  /* 0x0000000d0b097c10 */ /* 0x040fe40008ffe4ff */
[----:B------:R-:W-:Y:S01]  /*0550*/  IADD3.X R11, PT, PT, R11, UR15, RZ, P2, !PT ;  /* 0x0000000f0b0b7c10 */ /* 0x000fe200097fe4ff */
[----:B------:R-:W2:Y:S04]  /*0560*/  LDG.E R15, desc[UR4][R14.64] ;  /* 0x000000040e0f7981 */ /* 0x000ea8000c1e1900 */
[----:B------:R-:W0:Y:S04]  /*0570*/  LDG.E R0, desc[UR4][R6.64] ;  /* 0x0000000406007981 */ /* 0x000e28000c1e1900 */
[----:B------:R-:W5:Y:S04]  /*0580*/  LDG.E R16, desc[UR4][R8.64] ;  /* 0x0000000408107981 */ /* 0x000f68000c1e1900 */
[----:B------:R-:W5:Y:S01]  /*0590*/  LDG.E R17, desc[UR4][R10.64] ;  /* 0x000000040a117981 */ /* 0x000f62000c1e1900 */
[----:B---3--:R-:W-:Y:S01]  /*05a0*/  UISETP.NE.AND UP0, UPT, UR7, URZ, UPT ;  /* 0x000000ff0700728c */ /* 0x008fe2000bf05270 */
[----:B------:R-:W-:Y:S01]  /*05b0*/  BSSY.RECONVERGENT B0, `(.L_x_0) ;  /* 0x000005d000007945 */ /* 0x000fe20003800200 */
[----:B--2---:R-:W-:Y:S01]  /*05c0*/  FADD R19, R12, -R15 ;  /* 0x8000000f0c137221 */ /* 0x004fe20000000000 */
[C---:B----4-:R-:W-:Y:S01]  /*05d0*/  FADD R21, -R15.reuse, R4 ;  /* 0x000000040f157221 */ /* 0x050fe20000000100 */
[----:B-----5:R-:W-:-:S02]  /*05e0*/  FADD R12, -R15, R2 ;  /* 0x000000020f0c7221 */ /* 0x020fc40000000100 */
[----:B0-----:R-:W-:Y:S01]  /*05f0*/  FFMA R0, R19, UR6, R0 ;  /* 0x0000000613007c23 */ /* 0x001fe20008000000 */
[----:B------:R-:W-:Y:S01]  /*0600*/  FFMA R2, R21, UR6, R16 ;  /* 0x0000000615027c23 */ /* 0x000fe20008000010 */
[----:B------:R-:W-:Y:S01]  /*0610*/  FFMA R3, R12, UR6, R17 ;  /* 0x000000060c037c23 */ /* 0x000fe20008000011 */
[----:B------:R-:W-:Y:S06]  /*0620*/  BRA.U UP0, `(.L_x_1) ;  /* 0x0000000100907547 */ /* 0x000fec000b800000 */
[----:B------:R-:W-:-:S04]  /*0630*/  FMUL R5, R2, R2 ;  /* 0x0000000202057220 */ /* 0x000fc80000400000 */
[----:B------:R-:W-:-:S04]  /*0640*/  FFMA R4, R0, R0, R5 ;  /* 0x0000000000047223 */ /* 0x000fc80000000005 */
[----:B------:R-:W-:-:S05]  /*0650*/  FFMA R5, R3, R3, R4 ;  /* 0x0000000303057223 */ /* 0x000fca0000000004 */
[----:B------:R-:W-:-:S13]  /*0660*/  FSETP.GT.AND P0, PT, R5, 1, PT ;  /* 0x3f8000000500780b */ /* 0x000fda0003f04000 */
[----:B------:R-:W-:Y:S05]  /*0670*/  @!P0 BRA `(.L_x_2) ;  /* 0x0000000400408947 */ /* 0x000fea0003800000 */
[----:B------:R-:W-:Y:S01]  /*0680*/  VIADD R4, R5, 0xf3000000 ;  /* 0xf300000005047836 */ /* 0x000fe20000000000 */
[----:B------:R0:W1:Y:S01]  /*0690*/  MUFU.RSQ R12, R5 ;  /* 0x00000005000c7308 */ /* 0x0000620000001400 */
[----:B------:R-:W-:Y:S03]  /*06a0*/  BSSY.RECONVERGENT B1, `(.L_x_3) ;  /* 0x000000b000017945 */ /* 0x000fe60003800200 */
[----:B------:R-:W-:-:S13]  /*06b0*/  ISETP.GT.U32.AND P0, PT, R4, 0x727fffff, PT ;  /* 0x727fffff0400780c */ /* 0x000fda0003f04070 */
[----:B01----:R-:W-:Y:S05]  /*06c0*/  @!P0 BRA `(.L_x_4) ;  /* 0x0000000000108947 */ /* 0x003fea0003800000 */
[----:B------:R-:W-:-:S07]  /*06d0*/  MOV R16, 0x6f0 ;  /* 0x000006f000107802 */ /* 0x000fce0000000f00 */
[----:B------:R-:W-:Y:S05]  /*06e0*/  CALL.REL.NOINC `($__internal_1_$__cuda_sm20_sqrt_rn_f32_slowpath) ;  /* 0x00000008000c7944 */ /* 0x000fea0003c00000 */
[----:B------:R-:W-:Y:S01]  /*06f0*/  IMAD.MOV.U32 R4, RZ, RZ, R12 ;  /* 0x000000ffff047224 */ /* 0x000fe200078e000c */
[----:B------:R-:W-:Y:S06]  /*0700*/  BRA `(.L_x_5) ;  /* 0x0000000000107947 */ /* 0x000fec0003800000 */
.L_x_4:
[----:B------:R-:W-:Y:S01]  /*0710*/  FMUL.FTZ R4, R5, R12 ;  /* 0x0000000c05047220 */ /* 0x000fe20000410000 */
[----:B------:R-:W-:-:S03]  /*0720*/  FMUL.FTZ R12, R12, 0.5 ;  /* 0x3f0000000c0c7820 */ /* 0x000fc60000410000 */
[----:B------:R-:W-:-:S04]  /*0730*/  FFMA R5, -R4, R4, R5 ;  /* 0x0000000404057223 */ /* 0x000fc80000000105 */
[----:B------:R-:W-:-:S07]  /*0740*/  FFMA R4, R5, R12, R4 ;  /* 0x0000000c05047223 */ /* 0x000fce0000000004 */
.L_x_5:
[----:B------:R-:W-:Y:S05]  /*0750*/  BSYNC.RECONVERGENT B1 ;  /* 0x0000000000017941 */ /* 0x000fea0003800200 */
.L_x_3:
[----:B------:R-:W-:Y:S01]  /*0760*/  VIADD R5, R4, 0x1800000 ;  /* 0x0180000004057836 */ /* 0x000fe20000000000 */
[----:B------:R-:W-:Y:S04]  /*0770*/  BSSY.RECONVERGENT B1, `(.L_x_6) ;  /* 0x000000b000017945 */ /* 0x000fe80003800200 */
[----:B------:R-:W-:-:S04]  /*0780*/  LOP3.LUT R5, R5, 0x7f800000, RZ, 0xc0, !PT ;  /* 0x7f80000005057812 */ /* 0x000fc800078ec0ff */
[----:B------:R-:W-:-:S13]  /*0790*/  ISETP.GT.U32.AND P0, PT, R5, 0x1ffffff, PT ;  /* 0x01ffffff0500780c */ /* 0x000fda0003f04070 */
[----:B------:R-:W-:Y:S05]  /*07a0*/  @P0 BRA `(.L_x_7) ;  /* 0x00000000000c0947 */ /* 0x000fea0003800000 */
[----:B------:R-:W-:-:S07]  /*07b0*/  MOV R12, 0x7d0 ;  /* 0x000007d0000c7802 */ /* 0x000fce0000000f00 */
[----:B------:R-:W-:Y:S05]  /*07c0*/  CALL.REL.NOINC `($__internal_0_$__cuda_sm20_rcp_rn_f32_slowpath) ;  /* 0x0000000400007944 */ /* 0x000fea0003c00000 */
[----:B------:R-:W-:Y:S05]  /*07d0*/  BRA `(.L_x_8) ;  /* 0x0000000000107947 */ /* 0x000fea0003800000 */
.L_x_7:
[----:B------:R-:W0:Y:S02]  /*07e0*/  MUFU.RCP R5, R4 ;  /* 0x0000000400057308 */ /* 0x000e240000001000 */
[----:B0-----:R-:W-:-:S04]  /*07f0*/  FFMA R12, R5, R4, -1 ;  /* 0xbf800000050c7423 */ /* 0x001fc80000000004 */
[----:B------:R-:W-:-:S04]  /*0800*/  FADD.FTZ R12, -R12, -RZ ;  /* 0x800000ff0c0c7221 */ /* 0x000fc80000010100 */
[----:B------:R-:W-:-:S07]  /*0810*/  FFMA R5, R5, R12, R5 ;  /* 0x0000000c05057223 */ /* 0x000fce0000000005 */
.L_x_8:
[----:B------:R-:W-:Y:S05]  /*0820*/  BSYNC.RECONVERGENT B1 ;  /* 0x0000000000017941 */ /* 0x000fea0003800200 */
.L_x_6:
[-C--:B------:R-:W-:Y:S01]  /*0830*/  FMUL R0, R0, R5.reuse ;  /* 0x0000000500007220 */ /* 0x080fe20000400000 */
[-C--:B------:R-:W-:Y:S01]  /*0840*/  FMUL R2, R2, R5.reuse ;  /* 0x0000000502027220 */ /* 0x080fe20000400000 */
[----:B------:R-:W-:Y:S01]  /*0850*/  FMUL R3, R3, R5 ;  /* 0x0000000503037220 */ /* 0x000fe20000400000 */
[----:B------:R-:W-:Y:S06]  /*0860*/  BRA `(.L_x_2) ;  /* 0x0000000000c47947 */ /* 0x000fec0003800000 */
.L_x_1:
[----:B------:R-:W-:Y:S01]  /*0870*/  FMNMX.NAN R15, |R0|, 1, !PT ;  /* 0x3f800000000f7809 */ /* 0x000fe20007820200 */
[----:B------:R-:W-:Y:S01]  /*0880*/  BSSY.RECONVERGENT B1, `(.L_x_9) ;  /* 0x000000f000017945 */ /* 0x000fe20003800200 */
[----:B------:R-:W-:Y:S02]  /*0890*/  FMNMX.NAN R13, |R2|, 1, !PT ;  /* 0x3f800000020d7809 */ /* 0x000fe40007820200 */
[----:B------:R-:W0:Y:S08]  /*08a0*/  MUFU.RCP R4, R15 ;  /* 0x0000000f00047308 */ /* 0x000e300000001000 */
[----:B------:R-:W1:Y:S01]  /*08b0*/  FCHK P0, R0, R15 ;  /* 0x0000000f00007302 */ /* 0x000e620000000000 */
[----:B0-----:R-:W-:-:S04]  /*08c0*/  FFMA R5, -R15, R4, 1 ;  /* 0x3f8000000f057423 */ /* 0x001fc80000000104 */
[----:B------:R-:W-:-:S04]  /*08d0*/  FFMA R5, R4, R5, R4 ;  /* 0x0000000504057223 */ /* 0x000fc80000000004 */
[----:B------:R-:W-:-:S04]  /*08e0*/  FFMA R4, R0, R5, RZ ;  /* 0x0000000500047223 */ /* 0x000fc800000000ff */
[----:B------:R-:W-:-:S04]  /*08f0*/  FFMA R12, -R15, R4, R0 ;  /* 0x000000040f0c7223 */ /* 0x000fc80000000100 */
[----:B------:R-:W-:Y:S01]  /*0900*/  FFMA R4, R5, R12, R4 ;  /* 0x0000000c05047223 */ /* 0x000fe20000000004 */
[----:B------:R-:W-:Y:S01]  /*0910*/  FMNMX.NAN R12, |R3|, 1, !PT ;  /* 0x3f800000030c7809 */ /* 0x000fe20007820200 */
[----:B-1----:R-:W-:Y:S06]  /*0920*/  @!P0 BRA `(.L_x_10) ;  /* 0x0000000000108947 */ /* 0x002fec0003800000 */
[----:B------:R-:W-:Y:S01]  /*0930*/  IMAD.MOV.U32 R4, RZ, RZ, R0 ;  /* 0x000000ffff047224 */ /* 0x000fe200078e0000 */
[----:B------:R-:W-:Y:S02]  /*0940*/  MOV R5, R15 ;  /* 0x0000000f00057202 */ /* 0x000fe40000000f00 */
[----:B------:R-:W-:-:S07]  /*0950*/  MOV R14, 0x970 ;  /* 0x00000970000e7802 */ /* 0x000fce0000000f00 */
[----:B------:R-:W-:Y:S05]  /*0960*/  CALL.REL.NOINC `($__internal_2_$__cuda_sm3x_div_rn_noftz_f32_slowpath) ;  /* 0x0000000400c87944 */ /* 0x000fea0003c00000 */
.L_x_10:
[----:B------:R-:W-:Y:S05]  /*0970*/  BSYNC.RECONVERGENT B1 ;  /* 0x0000000000017941 */ /* 0x000fea0003800200 */
.L_x_9:
[----:B------:R-:W0:Y:S01]  /*0980*/  MUFU.RCP R0, R13 ;  /* 0x0000000d00007308 */ /* 0x000e220000001000 */
[----:B------:R-:W-:Y:S07]  /*0990*/  BSSY.RECONVERGENT B1, `(.L_x_11) ;  /* 0x000000e000017945 */ /* 0x000fee0003800200 */
[----:B------:R-:W1:Y:S01]  /*09a0*/  FCHK P0, R2, R13 ;  /* 0x0000000d02007302 */ /* 0x000e620000000000 */
[----:B0-----:R-:W-:-:S04]  /*09b0*/  FFMA R5, -R13, R0, 1 ;  /* 0x3f8000000d057423 */ /* 0x001fc80000000100 */
[----:B------:R-:W-:Y:S01]  /*09c0*/  FFMA R5, R0, R5, R0 ;  /* 0x0000000500057223 */ /* 0x000fe20000000000 */
[----:B------:R-:W-:-:S03]  /*09d0*/  IMAD.MOV.U32 R0, RZ, RZ, R4 ;  /* 0x000000ffff007224 */ /* 0x000fc600078e0004 */
[----:B------:R-:W-:-:S04]  /*09e0*/  FFMA R14, R2, R5, RZ ;  /* 0x00000005020e7223 */ /* 0x000fc800000000ff */
[----:B------:R-:W-:-:S04]  /*09f0*/  FFMA R15, -R13, R14, R2 ;  /* 0x0000000e0d0f7223 */ /* 0x000fc80000000102 */
[----:B------:R-:W-:Y:S01]  /*0a00*/  FFMA R5, R5, R15, R14 ;  /* 0x0000000f05057223 */ /* 0x000fe2000000000e */
[----:B-1----:R-:W-:Y:S06]  /*0a10*/  @!P0 BRA `(.L_x_12) ;  /* 0x0000000000148947 */ /* 0x002fec0003800000 */
[----:B------:R-:W-:Y:S01]  /*0a20*/  IMAD.MOV.U32 R4, RZ, RZ, R2 ;  /* 0x000000ffff047224 */ /* 0x000fe200078e0002 */
[----:B------:R-:W-:Y:S01]  /*0a30*/  MOV R14, 0xa60 ;  /* 0x00000a60000e7802 */ /* 0x000fe20000000f00 */
[----:B------:R-:W-:-:S07]  /*0a40*/  IMAD.MOV.U32 R5, RZ, RZ, R13 ;  /* 0x000000ffff057224 */ /* 0x000fce00078e000d */
[----:B------:R-:W-:Y:S05]  /*0a50*/  CALL.REL.NOINC `($__internal_2_$__cuda_sm3x_div_rn_noftz_f32_slowpath) ;  /* 0x00000004008c7944 */ /* 0x000fea0003c00000 */
[----:B------:R-:W-:-:S07]  /*0a60*/  IMAD.MOV.U32 R5, RZ, RZ, R4 ;  /* 0x000000ffff057224 */ /* 0x000fce00078e0004 */
.L_x_12:
[----:B------:R-:W-:Y:S05]  /*0a70*/  BSYNC.RECONVERGENT B1 ;  /* 0x0000000000017941 */ /* 0x000fea0003800200 */
.L_x_11:
[----:B------:R-:W0:Y:S01]  /*0a80*/  MUFU.RCP R13, R12 ;  /* 0x0000000c000d7308 */ /* 0x000e220000001000 */
[----:B------:R-:W-:Y:S07]  /*0a90*/  BSSY.RECONVERGENT B1, `(.L_x_13) ;  /* 0x000000d000017945 */ /* 0x000fee0003800200 */
[----:B------:R-:W1:Y:S01]  /*0aa0*/  FCHK P0, R3, R12 ;  /* 0x0000000c03007302 */ /* 0x000e620000000000 */
[----:B0-----:R-:W-:-:S04]  /*0ab0*/  FFMA R2, -R12, R13, 1 ;  /* 0x3f8000000c027423 */ /* 0x001fc8000000010d */
[----:B------:R-:W-:Y:S01]  /*0ac0*/  FFMA R4, R13, R2, R13 ;  /* 0x000000020d047223 */ /* 0x000fe2000000000d */
[----:B------:R-:W-:-:S03]  /*0ad0*/  MOV R2, R5 ;  /* 0x0000000500027202 */ /* 0x000fc60000000f00 */
        /* <DEDUP_REMOVED lines=8> */
.L_x_14:
[----:B------:R-:W-:Y:S05]  /*0b60*/  BSYNC.RECONVERGENT B1 ;  /* 0x0000000000017941 */ /* 0x000fea0003800200 */
.L_x_13:
[----:B------:R-:W-:-:S07]  /*0b70*/  IMAD.MOV.U32 R3, RZ, RZ, R4 ;  /* 0x000000ffff037224 */ /* 0x000fce00078e0004 */
.L_x_2:
[----:B------:R-:W-:Y:S05]  /*0b80*/  BSYNC.RECONVERGENT B0 ;  /* 0x0000000000007941 */ /* 0x000fea0003800200 */
.L_x_0:
[----:B------:R-:W-:Y:S04]  /*0b90*/  STG.E desc[UR4][R6.64], R0 ;  /* 0x0000000006007986 */ /* 0x000fe8000c101904 */
[----:B------:R-:W-:Y:S04]  /*0ba0*/  STG.E desc[UR4][R8.64], R2 ;  /* 0x0000000208007986 */ /* 0x000fe8000c101904 */
[----:B------:R-:W-:Y:S01]  /*0bb0*/  STG.E desc[UR4][R10.64], R3 ;  /* 0x000000030a007986 */ /* 0x000fe2000c101904 */
[----:B------:R-:W-:Y:S05]  /*0bc0*/  EXIT ;  /* 0x000000000000794d */ /* 0x000fea0003800000 */
        .weak           $__internal_0_$__cuda_sm20_rcp_rn_f32_slowpath
        .type           $__internal_0_$__cuda_sm20_rcp_rn_f32_slowpath,@function
        .size           $__internal_0_$__cuda_sm20_rcp_rn_f32_slowpath,($__internal_1_$__cuda_sm20_sqrt_rn_f32_slowpath - $__internal_0_$__cuda_sm20_rcp_rn_f32_slowpath)
$__internal_0_$__cuda_sm20_rcp_rn_f32_slowpath:
[----:B------:R-:W-:Y:S01]  /*0bd0*/  IMAD.SHL.U32 R5, R4, 0x2, RZ ;  /* 0x0000000204057824 */ /* 0x000fe200078e00ff */
[----:B------:R-:W-:Y:S04]  /*0be0*/  BSSY.RECONVERGENT B2, `(.L_x_15) ;  /* 0x0000030000027945 */ /* 0x000fe80003800200 */
[----:B------:R-:W-:-:S04]  /*0bf0*/  SHF.R.U32.HI R5, RZ, 0x18, R5 ;  /* 0x00000018ff057819 */ /* 0x000fc80000011605 */
[----:B------:R-:W-:-:S13]  /*0c00*/  ISETP.NE.U32.AND P0, PT, R5, RZ, PT ;  /* 0x000000ff0500720c */ /* 0x000fda0003f05070 */
[----:B------:R-:W-:Y:S05]  /*0c10*/  @P0 BRA `(.L_x_16) ;  /* 0x0000000000280947 */ /* 0x000fea0003800000 */
[----:B------:R-:W-:-:S04]  /*0c20*/  SHF.L.U32 R5, R4, 0x1, RZ ;  /* 0x0000000104057819 */ /* 0x000fc800000006ff */
[----:B------:R-:W-:-:S13]  /*0c30*/  ISETP.NE.AND P0, PT, R5, RZ, PT ;  /* 0x000000ff0500720c */ /* 0x000fda0003f05270 */
[----:B------:R-:W-:Y:S01]  /*0c40*/  @P0 FFMA R14, R4, 1.84467440737095516160e+19, RZ ;  /* 0x5f800000040e0823 */ /* 0x000fe200000000ff */
[----:B------:R-:W-:Y:S08]  /*0c50*/  @!P0 MUFU.RCP R13, R4 ;  /* 0x00000004000d8308 */ /* 0x000ff00000001000 */
[----:B------:R-:W0:Y:S02]  /*0c60*/  @P0 MUFU.RCP R5, R14 ;  /* 0x0000000e00050308 */ /* 0x000e240000001000 */
[----:B0-----:R-:W-:-:S04]  /*0c70*/  @P0 FFMA R15, R14, R5, -1 ;  /* 0xbf8000000e0f0423 */ /* 0x001fc80000000005 */
[----:B------:R-:W-:-:S04]  /*0c80*/  @P0 FADD.FTZ R16, -R15, -RZ ;  /* 0x800000ff0f100221 */ /* 0x000fc80000010100 */
[----:B------:R-:W-:-:S04]  /*0c90*/  @P0 FFMA R5, R5, R16, R5 ;  /* 0x0000001005050223 */ /* 0x000fc80000000005 */
[----:B------:R-:W-:Y:S01]  /*0ca0*/  @P0 FFMA R13, R5, 1.84467440737095516160e+19, RZ ;  /* 0x5f800000050d0823 */ /* 0x000fe200000000ff */
[----:B------:R-:W-:Y:S06]  /*0cb0*/  BRA `(.L_x_17) ;  /* 0x0000000000887947 */ /* 0x000fec0003800000 */
.L_x_16:
[----:B------:R-:W-:-:S05]  /*0cc0*/  VIADD R18, R5, 0xffffff03 ;  /* 0xffffff0305127836 */ /* 0x000fca0000000000 */
[----:B------:R-:W-:-:S13]  /*0cd0*/  ISETP.GT.U32.AND P0, PT, R18, 0x1, PT ;  /* 0x000000011200780c */ /* 0x000fda0003f04070 */
[----:B------:R-:W-:Y:S05]  /*0ce0*/  @P0 BRA `(.L_x_18) ;  /* 0x0000000000780947 */ /* 0x000fea0003800000 */
[----:B------:R-:W-:Y:S01]  /*0cf0*/  LOP3.LUT R13, R4, 0x7fffff, RZ, 0xc0, !PT ;  /* 0x007fffff040d7812 */ /* 0x000fe200078ec0ff */
[----:B------:R-:W-:Y:S01]  /*0d00*/  IMAD.MOV.U32 R17, RZ, RZ, 0x3 ;  /* 0x00000003ff117424 */ /* 0x000fe200078e00ff */
[----:B------:R-:W-:Y:S02]  /*0d10*/  IADD3 R5, PT, PT, R5, -0xfc, RZ ;  /* 0xffffff0405057810 */ /* 0x000fe40007ffe0ff */
[----:B------:R-:W-:Y:S02]  /*0d20*/  LOP3.LUT R13, R13, 0x3f800000, RZ, 0xfc, !PT ;  /* 0x3f8000000d0d7812 */ /* 0x000fe400078efcff */
[----:B------:R-:W-:Y:S02]  /*0d30*/  SHF.L.U32 R17, R17, R18, RZ ;  /* 0x0000001211117219 */ /* 0x000fe400000006ff */
[----:B------:R-:W0:Y:S02]  /*0d40*/  MUFU.RCP R14, R13 ;  /* 0x0000000d000e7308 */ /* 0x000e240000001000 */
[----:B0-----:R-:W-:-:S04]  /*0d50*/  FFMA R15, R13, R14, -1 ;  /* 0xbf8000000d0f7423 */ /* 0x001fc8000000000e */
[----:B------:R-:W-:-:S04]  /*0d60*/  FADD.FTZ R15, -R15, -RZ ;  /* 0x800000ff0f0f7221 */ /* 0x000fc80000010100 */
[CCC-:B------:R-:W-:Y:S01]  /*0d70*/  FFMA.RM R16, R14.reuse, R15.reuse, R14.reuse ;  /* 0x0000000f0e107223 */ /* 0x1c0fe2000000400e */
[----:B------:R-:W-:-:S04]  /*0d80*/  FFMA.RP R15, R14, R15, R14 ;  /* 0x0000000f0e0f7223 */ /* 0x000fc8000000800e */
[C---:B------:R-:W-:Y:S02]  /*0d90*/  LOP3.LUT R14, R16.reuse, 0x7fffff, RZ, 0xc0, !PT ;  /* 0x007fffff100e7812 */ /* 0x040fe400078ec0ff */
[----:B------:R-:W-:Y:S02]  /*0da0*/  FSETP.NEU.FTZ.AND P0, PT, R16, R15, PT ;  /* 0x0000000f1000720b */ /* 0x000fe40003f1d000 */
[----:B------:R-:W-:Y:S02]  /*0db0*/  LOP3.LUT R14, R14, 0x800000, RZ, 0xfc, !PT ;  /* 0x008000000e0e7812 */ /* 0x000fe400078efcff */
[----:B------:R-:W-:Y:S02]  /*0dc0*/  SEL R15, RZ, 0xffffffff, !P0 ;  /* 0xffffffffff0f7807 */ /* 0x000fe40004000000 */
[----:B------:R-:W-:Y:S02]  /*0dd0*/  LOP3.LUT R17, R17, R14, RZ, 0xc0, !PT ;  /* 0x0000000e11117212 */ /* 0x000fe400078ec0ff */
[----:B------:R-:W-:Y:S01]  /*0de0*/  SHF.R.U32.HI R5, RZ, R5, R14 ;  /* 0x00000005ff057219 */ /* 0x000fe2000001160e */
[----:B------:R-:W-:Y:S01]  /*0df0*/  IMAD.MOV R15, RZ, RZ, -R15 ;  /* 0x000000ffff0f7224 */ /* 0x000fe200078e0a0f */
[----:B------:R-:W-:-:S04]  /*0e00*/  SHF.R.U32.HI R17, RZ, R18, R17 ;  /* 0x00000012ff117219 */ /* 0x000fc80000011611 */
[----:B------:R-:W-:Y:S02]  /*0e10*/  LOP3.LUT P1, RZ, R15, R18, R14, 0xf8, !PT ;  /* 0x000000120fff7212 */ /* 0x000fe4000782f80e */
[C---:B------:R-:W-:Y:S02]  /*0e20*/  LOP3.LUT P0, RZ, R17.reuse, 0x1, RZ, 0xc0, !PT ;  /* 0x0000000111ff7812 */ /* 0x040fe4000780c0ff */
[----:B------:R-:W-:-:S04]  /*0e30*/  LOP3.LUT P2, RZ, R17, 0x2, RZ, 0xc0, !PT ;  /* 0x0000000211ff7812 */ /* 0x000fc8000784c0ff */
[----:B------:R-:W-:Y:S02]  /*0e40*/  PLOP3.LUT P0, PT, P0, P1, P2, 0xe0, 0x0 ;  /* 0x000000000000781c */ /* 0x000fe40000703c20 */
[----:B------:R-:W-:Y:S02]  /*0e50*/  LOP3.LUT P1, RZ, R4, 0x7fffff, RZ, 0xc0, !PT ;  /* 0x007fffff04ff7812 */ /* 0x000fe4000782c0ff */
[----:B------:R-:W-:-:S05]  /*0e60*/  SEL R13, RZ, 0x1, !P0 ;  /* 0x00000001ff0d7807 */ /* 0x000fca0004000000 */
[----:B------:R-:W-:-:S05]  /*0e70*/  IMAD.MOV R13, RZ, RZ, -R13 ;  /* 0x000000ffff0d7224 */ /* 0x000fca00078e0a0d */
[----:B------:R-:W-:-:S13]  /*0e80*/  ISETP.GE.AND P0, PT, R13, RZ, PT ;  /* 0x000000ff0d00720c */ /* 0x000fda0003f06270 */
[----:B------:R-:W-:-:S04]  /*0e90*/  @!P0 VIADD R5, R5, 0x1 ;  /* 0x0000000105058836 */ /* 0x000fc80000000000 */
[----:B------:R-:W-:-:S05]  /*0ea0*/  @!P1 IMAD.SHL.U32 R5, R5, 0x2, RZ ;  /* 0x0000000205059824 */ /* 0x000fca00078e00ff */
[----:B------:R-:W-:Y:S01]  /*0eb0*/  LOP3.LUT R13, R5, 0x80000000, R4, 0xf8, !PT ;  /* 0x80000000050d7812 */ /* 0x000fe200078ef804 */
[----:B------:R-:W-:Y:S06]  /*0ec0*/  BRA `(.L_x_17) ;  /* 0x0000000000047947 */ /* 0x000fec0003800000 */
.L_x_18:
[----:B------:R0:W1:Y:S02]  /*0ed0*/  MUFU.RCP R13, R4 ;  /* 0x00000004000d7308 */ /* 0x0000640000001000 */
.L_x_17:
[----:B------:R-:W-:Y:S05]  /*0ee0*/  BSYNC.RECONVERGENT B2 ;  /* 0x0000000000027941 */ /* 0x000fea0003800200 */
.L_x_15:
[----:B-1----:R-:W-:Y:S02]  /*0ef0*/  IMAD.MOV.U32 R5, RZ, RZ, R13 ;  /* 0x000000ffff057224 */ /* 0x002fe400078e000d */
[----:B------:R-:W-:-:S04]  /*0f00*/  IMAD.MOV.U32 R13, RZ, RZ, 0x0 ;  /* 0x00000000ff0d7424 */ /* 0x000fc800078e00ff */
[----:B0-----:R-:W-:Y:S05]  /*0f10*/  RET.REL.NODEC R12 `(dualPD3D_kernel) ;  /* 0xfffffff00c387950 */ /* 0x001fea0003c3ffff */
        .weak           $__internal_1_$__cuda_sm20_sqrt_rn_f32_slowpath
        .type           $__internal_1_$__cuda_sm20_sqrt_rn_f32_slowpath,@function
        .size           $__internal_1_$__cuda_sm20_sqrt_rn_f32_slowpath,($__internal_2_$__cuda_sm3x_div_rn_noftz_f32_slowpath - $__internal_1_$__cuda_sm20_sqrt_rn_f32_slowpath)
$__internal_1_$__cuda_sm20_sqrt_rn_f32_slowpath:
[----:B------:R-:W-:-:S13]  /*0f20*/  LOP3.LUT P0, RZ, R5, 0x7fffffff, RZ, 0xc0, !PT ;  /* 0x7fffffff05ff7812 */ /* 0x000fda000780c0ff */
[----:B------:R-:W-:Y:S05]  /*0f30*/  @!P0 BRA `(.L_x_19) ;  /* 0x0000000000448947 */ /* 0x000fea0003800000 */
[----:B------:R-:W-:Y:S02]  /*0f40*/  FSETP.GEU.FTZ.AND P0, PT, R5, RZ, PT ;  /* 0x000000ff0500720b */ /* 0x000fe40003f1e000 */
[----:B------:R-:W-:-:S11]  /*0f50*/  MOV R4, R5 ;  /* 0x0000000500047202 */ /* 0x000fd60000000f00 */
[----:B------:R-:W-:Y:S01]  /*0f60*/  @!P0 IMAD.MOV.U32 R5, RZ, RZ, 0x7fffffff ;  /* 0x7fffffffff058424 */ /* 0x000fe200078e00ff */
[----:B------:R-:W-:Y:S06]  /*0f70*/  @!P0 BRA `(.L_x_19) ;  /* 0x0000000000348947 */ /* 0x000fec0003800000 */
[----:B------:R-:W-:-:S13]  /*0f80*/  FSETP.GTU.FTZ.AND P0, PT, |R4|, +INF , PT ;  /* 0x7f8000000400780b */ /* 0x000fda0003f1c200 */
[----:B------:R-:W-:Y:S01]  /*0f90*/  @P0 FADD.FTZ R5, R4, 1 ;  /* 0x3f80000004050421 */ /* 0x000fe20000010000 */
[----:B------:R-:W-:Y:S06]  /*0fa0*/  @P0 BRA `(.L_x_19) ;  /* 0x0000000000280947 */ /* 0x000fec0003800000 */
[----:B------:R-:W-:-:S13]  /*0fb0*/  FSETP.NEU.FTZ.AND P0, PT, |R4|, +INF , PT ;  /* 0x7f8000000400780b */ /* 0x000fda0003f1d200 */
[----:B------:R-:W-:-:S04]  /*0fc0*/  @P0 FFMA R12, R4, 1.84467440737095516160e+19, RZ ;  /* 0x5f800000040c0823 */ /* 0x000fc800000000ff */
[----:B------:R-:W0:Y:S02]  /*0fd0*/  @P0 MUFU.RSQ R5, R12 ;  /* 0x0000000c00050308 */ /* 0x000e240000001400 */
[----:B0-----:R-:W-:Y:S01]  /*0fe0*/  @P0 FMUL.FTZ R13, R12, R5 ;  /* 0x000000050c0d0220 */ /* 0x001fe20000410000 */
[----:B------:R-:W-:Y:S01]  /*0ff0*/  @P0 FMUL.FTZ R15, R5, 0.5 ;  /* 0x3f000000050f0820 */ /* 0x000fe20000410000 */
[----:B------:R-:W-:Y:S02]  /*1000*/  @!P0 IMAD.MOV.U32 R5, RZ, RZ, R4 ;  /* 0x000000ffff058224 */ /* 0x000fe400078e0004 */
[----:B------:R-:W-:-:S04]  /*1010*/  @P0 FADD.FTZ R14, -R13, -RZ ;  /* 0x800000ff0d0e0221 */ /* 0x000fc80000010100 */
[----:B------:R-:W-:-:S04]  /*1020*/  @P0 FFMA R14, R13, R14, R12 ;  /* 0x0000000e0d0e0223 */ /* 0x000fc8000000000c */
[----:B------:R-:W-:-:S04]  /*1030*/  @P0 FFMA R14, R14, R15, R13 ;  /* 0x0000000f0e0e0223 */ /* 0x000fc8000000000d */
[----:B------:R-:W-:-:S07]  /*1040*/  @P0 FMUL.FTZ R5, R14, 2.3283064365386962891e-10 ;  /* 0x2f8000000e050820 */ /* 0x000fce0000410000 */
.L_x_19:
[----:B------:R-:W-:Y:S02]  /*1050*/  IMAD.MOV.U32 R12, RZ, RZ, R5 ;  /* 0x000000ffff0c7224 */ /* 0x000fe400078e0005 */
[----:B------:R-:W-:Y:S02]  /*1060*/  HFMA2 R5, -RZ, RZ, 0, 0 ;  /* 0x00000000ff057431 */ /* 0x000fe400000001ff */
[----:B------:R-:W-:-:S04]  /*1070*/  IMAD.MOV.U32 R4, RZ, RZ, R16 ;  /* 0x000000ffff047224 */ /* 0x000fc800078e0010 */
[----:B------:R-:W-:Y:S05]  /*1080*/  RET.REL.NODEC R4 `(dualPD3D_kernel) ;  /* 0xffffffec04dc7950 */ /* 0x000fea0003c3ffff */
        .weak           $__internal_2_$__cuda_sm3x_div_rn_noftz_f32_slowpath
        .type           $__internal_2_$__cuda_sm3x_div_rn_noftz_f32_slowpath,@function
        .size           $__internal_2_$__cuda_sm3x_div_rn_noftz_f32_slowpath,(.L_x_48 - $__internal_2_$__cuda_sm3x_div_rn_noftz_f32_slowpath)
$__internal_2_$__cuda_sm3x_div_rn_noftz_f32_slowpath:
[----:B------:R-:W-:Y:S01]  /*1090*/  SHF.R.U32.HI R15, RZ, 0x17, R5 ;  /* 0x00000017ff0f7819 */ /* 0x000fe20000011605 */
[----:B------:R-:W-:Y:S01]  /*10a0*/  BSSY.RECONVERGENT B2, `(.L_x_20) ;  /* 0x0000062000027945 */ /* 0x000fe20003800200 */
[----:B------:R-:W-:Y:S02]  /*10b0*/  SHF.R.U32.HI R16, RZ, 0x17, R4 ;  /* 0x00000017ff107819 */ /* 0x000fe40000011604 */
[----:B------:R-:W-:Y:S02]  /*10c0*/  LOP3.LUT R15, R15, 0xff, RZ, 0xc0, !PT ;  /* 0x000000ff0f0f7812 */ /* 0x000fe400078ec0ff */
[----:B------:R-:W-:-:S03]  /*10d0*/  LOP3.LUT R17, R16, 0xff, RZ, 0xc0, !PT ;  /* 0x000000ff10117812 */ /* 0x000fc600078ec0ff */
[----:B------:R-:W-:Y:S02]  /*10e0*/  VIADD R19, R15, 0xffffffff ;  /* 0xffffffff0f137836 */ /* 0x000fe40000000000 */
[----:B------:R-:W-:-:S03]  /*10f0*/  VIADD R18, R17, 0xffffffff ;  /* 0xffffffff11127836 */ /* 0x000fc60000000000 */
[----:B------:R-:W-:-:S04]  /*1100*/  ISETP.GT.U32.AND P0, PT, R19, 0xfd, PT ;  /* 0x000000fd1300780c */ /* 0x000fc80003f04070 */
[----:B------:R-:W-:-:S13]  /*1110*/  ISETP.GT.U32.OR P0, PT, R18, 0xfd, P0 ;  /* 0x000000fd1200780c */ /* 0x000fda0000704470 */
[----:B------:R-:W-:Y:S01]  /*1120*/  @!P0 IMAD.MOV.U32 R16, RZ, RZ, RZ ;  /* 0x000000ffff108224 */ /* 0x000fe200078e00ff */
[----:B------:R-:W-:Y:S06]  /*1130*/  @!P0 BRA `(.L_x_21) ;  /* 0x00000000005c8947 */ /* 0x000fec0003800000 */
[----:B------:R-:W-:Y:S02]  /*1140*/  FSETP.GTU.FTZ.AND P0, PT, |R4|, +INF , PT ;  /* 0x7f8000000400780b */ /* 0x000fe40003f1c200 */
[----:B------:R-:W-:-:S04]  /*1150*/  FSETP.GTU.FTZ.AND P1, PT, |R5|, +INF , PT ;  /* 0x7f8000000500780b */ /* 0x000fc80003f3c200 */
[----:B------:R-:W-:-:S13]  /*1160*/  PLOP3.LUT P0, PT, P0, P1, PT, 0xf8, 0x8f ;  /* 0x00000000008f781c */ /* 0x000fda0000703f70 */
[----:B------:R-:W-:Y:S05]  /*1170*/  @P0 BRA `(.L_x_22) ;  /* 0x00000004004c0947 */ /* 0x000fea0003800000 */
[----:B------:R-:W-:-:S13]  /*1180*/  LOP3.LUT P0, RZ, R5, 0x7fffffff, R4, 0xc8, !PT ;  /* 0x7fffffff05ff7812 */ /* 0x000fda000780c804 */
[----:B------:R-:W-:Y:S05]  /*1190*/  @!P0 BRA `(.L_x_23) ;  /* 0x00000004003c8947 */ /* 0x000fea0003800000 */
[C---:B------:R-:W-:Y:S02]  /*11a0*/  FSETP.NEU.FTZ.AND P1, PT, |R4|.reuse, +INF , PT ;  /* 0x7f8000000400780b */ /* 0x040fe40003f3d200 */
[----:B------:R-:W-:Y:S02]  /*11b0*/  FSETP.NEU.FTZ.AND P2, PT, |R5|, +INF , PT ;  /* 0x7f8000000500780b */ /* 0x000fe40003f5d200 */
[----:B------:R-:W-:-:S11]  /*11c0*/  FSETP.NEU.FTZ.AND P0, PT, |R4|, +INF , PT ;  /* 0x7f8000000400780b */ /* 0x000fd60003f1d200 */
[----:B------:R-:W-:Y:S05]  /*11d0*/  @!P2 BRA !P1, `(.L_x_23) ;  /* 0x00000004002ca947 */ /* 0x000fea0004800000 */
[----:B------:R-:W-:-:S04]  /*11e0*/  LOP3.LUT P1, RZ, R4, 0x7fffffff, RZ, 0xc0, !PT ;  /* 0x7fffffff04ff7812 */ /* 0x000fc8000782c0ff */
[----:B------:R-:W-:-:S13]  /*11f0*/  PLOP3.LUT P1, PT, P2, P1, PT, 0x2f, 0xf2 ;  /* 0x0000000000f2781c */ /* 0x000fda0001722577 */
[----:B------:R-:W-:Y:S05]  /*1200*/  @P1 BRA `(.L_x_24) ;  /* 0x0000000400181947 */ /* 0x000fea0003800000 */
[----:B------:R-:W-:-:S04]  /*1210*/  LOP3.LUT P1, RZ, R5, 0x7fffffff, RZ, 0xc0, !PT ;  /* 0x7fffffff05ff7812 */ /* 0x000fc8000782c0ff */
[----:B------:R-:W-:-:S13]  /*1220*/  PLOP3.LUT P0, PT, P0, P1, PT, 0x2f, 0xf2 ;  /* 0x0000000000f2781c */ /* 0x000fda0000702577 */
[----:B------:R-:W-:Y:S05]  /*1230*/  @P0 BRA `(.L_x_25) ;  /* 0x0000000400000947 */ /* 0x000fea0003800000 */
[----:B------:R-:W-:Y:S02]  /*1240*/  ISETP.GE.AND P0, PT, R18, RZ, PT ;  /* 0x000000ff1200720c */ /* 0x000fe40003f06270 */
[----:B------:R-:W-:-:S11]  /*1250*/  ISETP.GE.AND P1, PT, R19, RZ, PT ;  /* 0x000000ff1300720c */ /* 0x000fd60003f26270 */
[----:B------:R-:W-:Y:S01]  /*1260*/  @P0 IMAD.MOV.U32 R16, RZ, RZ, RZ ;  /* 0x000000ffff100224 */ /* 0x000fe200078e00ff */
[----:B------:R-:W-:Y:S01]  /*1270*/  @!P0 MOV R16, 0xffffffc0 ;  /* 0xffffffc000108802 */ /* 0x000fe20000000f00 */
[----:B------:R-:W-:Y:S01]  /*1280*/  @!P0 FFMA R4, R4, 1.84467440737095516160e+19, RZ ;  /* 0x5f80000004048823 */ /* 0x000fe200000000ff */
[----:B------:R-:W-:-:S03]  /*1290*/  @!P1 FFMA R5, R5, 1.84467440737095516160e+19, RZ ;  /* 0x5f80000005059823 */ /* 0x000fc600000000ff */
[----:B------:R-:W-:-:S07]  /*12a0*/  @!P1 VIADD R16, R16, 0x40 ;  /* 0x0000004010109836 */ /* 0x000fce0000000000 */
.L_x_21:
[----:B------:R-:W-:Y:S01]  /*12b0*/  LEA R18, R15, 0xc0800000, 0x17 ;  /* 0xc08000000f127811 */ /* 0x000fe200078eb8ff */
[----:B------:R-:W-:Y:S01]  /*12c0*/  VIADD R17, R17, 0xffffff81 ;  /* 0xffffff8111117836 */ /* 0x000fe20000000000 */
[----:B------:R-:W-:Y:S03]  /*12d0*/  BSSY.RECONVERGENT B3, `(.L_x_26) ;  /* 0x0000035000037945 */ /* 0x000fe60003800200 */
[----:B------:R-:W-:Y:S02]  /*12e0*/  IMAD.IADD R19, R5, 0x1, -R18 ;  /* 0x0000000105137824 */ /* 0x000fe400078e0a12 */
[C---:B------:R-:W-:Y:S01]  /*12f0*/  IMAD R4, R17.reuse, -0x800000, R4 ;  /* 0xff80000011047824 */ /* 0x040fe200078e0204 */
[----:B------:R-:W-:Y:S01]  /*1300*/  IADD3 R17, PT, PT, R17, 0x7f, -R15 ;  /* 0x0000007f11117810 */ /* 0x000fe20007ffe80f */
[----:B------:R-:W0:Y:S01]  /*1310*/  MUFU.RCP R5, R19 ;  /* 0x0000001300057308 */ /* 0x000e220000001000 */
[----:B------:R-:W-:-:S03]  /*1320*/  FADD.FTZ R21, -R19, -RZ ;  /* 0x800000ff13157221 */ /* 0x000fc60000010100 */
[----:B------:R-:W-:Y:S02]  /*1330*/  IMAD.IADD R17, R17, 0x1, R16 ;  /* 0x0000000111117824 */ /* 0x000fe400078e0210 */
[----:B0-----:R-:W-:-:S04]  /*1340*/  FFMA R18, R5, R21, 1 ;  /* 0x3f80000005127423 */ /* 0x001fc80000000015 */
[----:B------:R-:W-:-:S04]  /*1350*/  FFMA R5, R5, R18, R5 ;  /* 0x0000001205057223 */ /* 0x000fc80000000005 */
[----:B------:R-:W-:-:S04]  /*1360*/  FFMA R18, R4, R5, RZ ;  /* 0x0000000504127223 */ /* 0x000fc800000000ff */
[----:B------:R-:W-:-:S04]  /*1370*/  FFMA R20, R21, R18, R4 ;  /* 0x0000001215147223 */ /* 0x000fc80000000004 */
[----:B------:R-:W-:-:S04]  /*1380*/  FFMA R18, R5, R20, R18 ;  /* 0x0000001405127223 */ /* 0x000fc80000000012 */
[----:B------:R-:W-:-:S04]  /*1390*/  FFMA R21, R21, R18, R4 ;  /* 0x0000001215157223 */ /* 0x000fc80000000004 */
[----:B------:R-:W-:-:S05]  /*13a0*/  FFMA R4, R5, R21, R18 ;  /* 0x0000001505047223 */ /* 0x000fca0000000012 */
[----:B------:R-:W-:-:S04]  /*13b0*/  SHF.R.U32.HI R15, RZ, 0x17, R4 ;  /* 0x00000017ff0f7819 */ /* 0x000fc80000011604 */
[----:B------:R-:W-:-:S04]  /*13c0*/  LOP3.LUT R15, R15, 0xff, RZ, 0xc0, !PT ;  /* 0x000000ff0f0f7812 */ /* 0x000fc800078ec0ff */
[----:B------:R-:W-:-:S05]  /*13d0*/  IADD3 R19, PT, PT, R15, R17, RZ ;  /* 0x000000110f137210 */ /* 0x000fca0007ffe0ff */
[----:B------:R-:W-:-:S05]  /*13e0*/  VIADD R15, R19, 0xffffffff ;  /* 0xffffffff130f7836 */ /* 0x000fca0000000000 */
[----:B------:R-:W-:-:S13]  /*13f0*/  ISETP.GE.U32.AND P0, PT, R15, 0xfe, PT ;  /* 0x000000fe0f00780c */ /* 0x000fda0003f06070 */
[----:B------:R-:W-:Y:S05]  /*1400*/  @!P0 BRA `(.L_x_27) ;  /* 0x0000000000808947 */ /* 0x000fea0003800000 */
[----:B------:R-:W-:-:S13]  /*1410*/  ISETP.GT.AND P0, PT, R19, 0xfe, PT ;  /* 0x000000fe1300780c */ /* 0x000fda0003f04270 */
[----:B------:R-:W-:Y:S05]  /*1420*/  @P0 BRA `(.L_x_28) ;  /* 0x00000000006c0947 */ /* 0x000fea0003800000 */
[----:B------:R-:W-:-:S13]  /*1430*/  ISETP.GE.AND P0, PT, R19, 0x1, PT ;  /* 0x000000011300780c */ /* 0x000fda0003f06270 */
[----:B------:R-:W-:Y:S05]  /*1440*/  @P0 BRA `(.L_x_29) ;  /* 0x0000000000740947 */ /* 0x000fea0003800000 */
[----:B------:R-:W-:Y:S02]  /*1450*/  ISETP.GE.AND P0, PT, R19, -0x18, PT ;  /* 0xffffffe81300780c */ /* 0x000fe40003f06270 */
[----:B------:R-:W-:-:S11]  /*1460*/  LOP3.LUT R4, R4, 0x80000000, RZ, 0xc0, !PT ;  /* 0x8000000004047812 */ /* 0x000fd600078ec0ff */
[----:B------:R-:W-:Y:S05]  /*1470*/  @!P0 BRA `(.L_x_29) ;  /* 0x0000000000688947 */ /* 0x000fea0003800000 */
[-CC-:B------:R-:W-:Y:S01]  /*1480*/  FFMA.RZ R15, R5, R21.reuse, R18.reuse ;  /* 0x00000015050f7223 */ /* 0x180fe2000000c012 */
[----:B------:R-:W-:Y:S01]  /*1490*/  IMAD.MOV R17, RZ, RZ, -R19 ;  /* 0x000000ffff117224 */ /* 0x000fe200078e0a13 */
[C---:B------:R-:W-:Y:S02]  /*14a0*/  ISETP.NE.AND P2, PT, R19.reuse, RZ, PT ;  /* 0x000000ff1300720c */ /* 0x040fe40003f45270 */
[----:B------:R-:W-:Y:S02]  /*14b0*/  ISETP.NE.AND P1, PT, R19, RZ, PT ;  /* 0x000000ff1300720c */ /* 0x000fe40003f25270 */
[----:B------:R-:W-:Y:S01]  /*14c0*/  LOP3.LUT R16, R15, 0x7fffff, RZ, 0xc0, !PT ;  /* 0x007fffff0f107812 */ /* 0x000fe200078ec0ff */
[CCC-:B------:R-:W-:Y:S01]  /*14d0*/  FFMA.RP R15, R5.reuse, R21.reuse, R18.reuse ;  /* 0x00000015050f7223 */ /* 0x1c0fe20000008012 */
[----:B------:R-:W-:Y:S01]  /*14e0*/  FFMA.RM R18, R5, R21, R18 ;  /* 0x0000001505127223 */ /* 0x000fe20000004012 */
[----:B------:R-:W-:Y:S01]  /*14f0*/  VIADD R5, R19, 0x20 ;  /* 0x0000002013057836 */ /* 0x000fe20000000000 */
[----:B------:R-:W-:-:S03]  /*1500*/  LOP3.LUT R16, R16, 0x800000, RZ, 0xfc, !PT ;  /* 0x0080000010107812 */ /* 0x000fc600078efcff */
[----:B------:R-:W-:Y:S02]  /*1510*/  FSETP.NEU.FTZ.AND P0, PT, R15, R18, PT ;  /* 0x000000120f00720b */ /* 0x000fe40003f1d000 */
[----:B------:R-:W-:Y:S02]  /*1520*/  SHF.L.U32 R5, R16, R5, RZ ;  /* 0x0000000510057219 */ /* 0x000fe400000006ff */
[----:B------:R-:W-:Y:S02]  /*1530*/  SEL R15, R17, RZ, P2 ;  /* 0x000000ff110f7207 */ /* 0x000fe40001000000 */
[----:B------:R-:W-:Y:S02]  /*1540*/  ISETP.NE.AND P1, PT, R5, RZ, P1 ;  /* 0x000000ff0500720c */ /* 0x000fe40000f25270 */
[----:B------:R-:W-:Y:S02]  /*1550*/  SHF.R.U32.HI R15, RZ, R15, R16 ;  /* 0x0000000fff0f7219 */ /* 0x000fe40000011610 */
[----:B------:R-:W-:-:S02]  /*1560*/  PLOP3.LUT P0, PT, P0, P1, PT, 0xf8, 0x8f ;  /* 0x00000000008f781c */ /* 0x000fc40000703f70 */
[----:B------:R-:W-:Y:S02]  /*1570*/  SHF.R.U32.HI R16, RZ, 0x1, R15 ;  /* 0x00000001ff107819 */ /* 0x000fe4000001160f */
[----:B------:R-:W-:-:S04]  /*1580*/  SEL R5, RZ, 0x1, !P0 ;  /* 0x00000001ff057807 */ /* 0x000fc80004000000 */
[----:B------:R-:W-:-:S04]  /*1590*/  LOP3.LUT R18, R5, 0x1, R16, 0xf8, !PT ;  /* 0x0000000105127812 */ /* 0x000fc800078ef810 */
[----:B------:R-:W-:-:S04]  /*15a0*/  LOP3.LUT R15, R18, R15, RZ, 0xc0, !PT ;  /* 0x0000000f120f7212 */ /* 0x000fc800078ec0ff */
[----:B------:R-:W-:-:S04]  /*15b0*/  IADD3 R15, PT, PT, R16, R15, RZ ;  /* 0x0000000f100f7210 */ /* 0x000fc80007ffe0ff */
[----:B------:R-:W-:Y:S01]  /*15c0*/  LOP3.LUT R4, R15, R4, RZ, 0xfc, !PT ;  /* 0x000000040f047212 */ /* 0x000fe200078efcff */
[----:B------:R-:W-:Y:S06]  /*15d0*/  BRA `(.L_x_29) ;  /* 0x0000000000107947 */ /* 0x000fec0003800000 */
.L_x_28:
[----:B------:R-:W-:-:S04]  /*15e0*/  LOP3.LUT R4, R4, 0x80000000, RZ, 0xc0, !PT ;  /* 0x8000000004047812 */ /* 0x000fc800078ec0ff */
[----:B------:R-:W-:Y:S01]  /*15f0*/  LOP3.LUT R4, R4, 0x7f800000, RZ, 0xfc, !PT ;  /* 0x7f80000004047812 */ /* 0x000fe200078efcff */
[----:B------:R-:W-:Y:S06]  /*1600*/  BRA `(.L_x_29) ;  /* 0x0000000000047947 */ /* 0x000fec0003800000 */
.L_x_27:
[----:B------:R-:W-:-:S07]  /*1610*/  IMAD R4, R17, 0x800000, R4 ;  /* 0x0080000011047824 */ /* 0x000fce00078e0204 */
.L_x_29:
[----:B------:R-:W-:Y:S05]  /*1620*/  BSYNC.RECONVERGENT B3 ;  /* 0x0000000000037941 */ /* 0x000fea0003800200 */
.L_x_26:
[----:B------:R-:W-:Y:S05]  /*1630*/  BRA `(.L_x_30) ;  /* 0x0000000000207947 */ /* 0x000fea0003800000 */
.L_x_25:
[----:B------:R-:W-:-:S04]  /*1640*/  LOP3.LUT R4, R5, 0x80000000, R4, 0x48, !PT ;  /* 0x8000000005047812 */ /* 0x000fc800078e4804 */
[----:B------:R-:W-:Y:S01]  /*1650*/  LOP3.LUT R4, R4, 0x7f800000, RZ, 0xfc, !PT ;  /* 0x7f80000004047812 */ /* 0x000fe200078efcff */
[----:B------:R-:W-:Y:S06]  /*1660*/  BRA `(.L_x_30) ;  /* 0x0000000000147947 */ /* 0x000fec0003800000 */
.L_x_24:
[----:B------:R-:W-:Y:S01]  /*1670*/  LOP3.LUT R4, R5, 0x80000000, R4, 0x48, !PT ;  /* 0x8000000005047812 */ /* 0x000fe200078e4804 */
[----:B------:R-:W-:Y:S06]  /*1680*/  BRA `(.L_x_30) ;  /* 0x00000000000c7947 */ /* 0x000fec0003800000 */
.L_x_23:
[----:B------:R-:W0:Y:S01]  /*1690*/  MUFU.RSQ R4, -QNAN ;  /* 0xffc0000000047908 */ /* 0x000e220000001400 */
[----:B------:R-:W-:Y:S05]  /*16a0*/  BRA `(.L_x_30) ;  /* 0x0000000000047947 */ /* 0x000fea0003800000 */
.L_x_22:
[----:B------:R-:W-:-:S07]  /*16b0*/  FADD.FTZ R4, R4, R5 ;  /* 0x0000000504047221 */ /* 0x000fce0000010000 */
.L_x_30:
[----:B------:R-:W-:Y:S05]  /*16c0*/  BSYNC.RECONVERGENT B2 ;  /* 0x0000000000027941 */ /* 0x000fea0003800200 */
.L_x_20:
[----:B------:R-:W-:-:S04]  /*16d0*/  IMAD.MOV.U32 R15, RZ, RZ, 0x0 ;  /* 0x00000000ff0f7424 */ /* 0x000fc800078e00ff */
[----:B0-----:R-:W-:Y:S05]  /*16e0*/  RET.REL.NODEC R14 `(dualPD3D_kernel) ;  /* 0xffffffe80e447950 */ /* 0x001fea0003c3ffff */
.L_x_31:
[----:B------:R-:W-:-:S00]  /*16f0*/  BRA `(.L_x_31) ;  /* 0xfffffffc00fc7947 */ /* 0x000fc0000383ffff */
[----:B------:R-:W-:-:S00]  /*1700*/  NOP ;  /* 0x0000000000007918 */ /* 0x000fc00000000000 */
[----:B------:R-:W-:-:S00]  /*1710*/  NOP ;  /* 0x0000000000007918 */ /* 0x000fc00000000000 */
[----:B------:R-:W-:-:S00]  /*1720*/  NOP ;  /* 0x0000000000007918 */ /* 0x000fc00000000000 */
[----:B------:R-:W-:-:S00]  /*1730*/  NOP ;  /* 0x0000000000007918 */ /* 0x000fc00000000000 */
[----:B------:R-:W-:-:S00]  /*1740*/  NOP ;  /* 0x0000000000007918 */ /* 0x000fc00000000000 */
[----:B------:R-:W-:-:S00]  /*1750*/  NOP ;  /* 0x0000000000007918 */ /* 0x000fc00000000000 */
[----:B------:R-:W-:-:S00]  /*1760*/  NOP ;  /* 0x0000000000007918 */ /* 0x000fc00000000000 */
[----:B------:R-:W-:-:S00]  /*1770*/  NOP ;  /* 0x0000000000007918 */ /* 0x000fc00000000000 */
.L_x_48:


//--------------------- .text.primal_dual_for_total_variation_3D --------------------------
	.section	.text.primal_dual_for_total_variation_3D,"ax",@progbits
	.align	128
        .global         primal_dual_for_total_variation_3D
        .type           primal_dual_for_total_variation_3D,@function
        .size           primal_dual_for_total_variation_3D,(.L_x_49 - primal_dual_for_total_variation_3D)
        .other          primal_dual_for_total_variation_3D,@"STO_CUDA_ENTRY STV_DEFAULT"
primal_dual_for_total_variation_3D:
.text.primal_dual_for_total_variation_3D:
        /* <DEDUP_REMOVED lines=21> */
[C---:B------:R-:W-:Y:S01]  /*0150*/  ISETP.NE.AND P1, PT, R2.reuse, RZ, PT ;  /* 0x000000ff0200720c */ /* 0x040fe20003f25270 */
[----:B------:R-:W-:Y:S01]  /*0160*/  UIMAD UR4, UR10, UR4, URZ ;  /* 0x000000040a0472a4 */ /* 0x000fe2000f8e02ff */
[----:B------:R-:W-:Y:S01]  /*0170*/  IMAD R7, R2, UR9, RZ ;  /* 0x0000000902077c24 */ /* 0x000fe2000f8e02ff */
[----:B------:R-:W-:Y:S01]  /*0180*/  ISETP.NE.AND P0, PT, R0, RZ, PT ;  /* 0x000000ff0000720c */ /* 0x000fe20003f05270 */
[----:B------:R-:W-:Y:S01]  /*0190*/  IMAD.WIDE.U32 R2, R2, UR10, RZ ;  /* 0x0000000a02027c25 */ /* 0x000fe2000f8e00ff */
[----:B------:R-:W-:Y:S01]  /*01a0*/  USHF.R.S32.HI UR5, URZ, 0x1f, UR4 ;  /* 0x0000001fff057899 */ /* 0x000fe20008011404 */
[----:B------:R-:W0:Y:S02]  /*01b0*/  LDCU.64 UR14, c[0x0][0x3a0] ;  /* 0x00007400ff0e77ac */ /* 0x000e240008000a00 */
[----:B------:R-:W-:Y:S01]  /*01c0*/  IMAD.IADD R4, R3, 0x1, R7 ;  /* 0x0000000103047824 */ /* 0x000fe200078e0207 */
[----:B------:R-:W-:Y:S01]  /*01d0*/  IADD3 R11, P2, PT, R5, R2, RZ ;  /* 0x00000002050b7210 */ /* 0x000fe20007f5e0ff */
[----:B------:R-:W1:Y:S01]  /*01e0*/  LDCU.64 UR16, c[0x0][0x3a8] ;  /* 0x00007500ff1077ac */ /* 0x000e620008000a00 */
[----:B------:R-:W-:-:S02]  /*01f0*/  IMAD R9, R0, UR5, RZ ;  /* 0x0000000500097c24 */ /* 0x000fc4000f8e02ff */
[----:B------:R-:W-:Y:S01]  /*0200*/  @P1 IADD3 R7, P3, P4, R5, -UR10, R2 ;  /* 0x8000000a05071c10 */ /* 0x000fe2000fc7e002 */
[----:B------:R-:W-:Y:S01]  /*0210*/  IMAD.WIDE.U32 R2, R0, UR4, RZ ;  /* 0x0000000400027c25 */ /* 0x000fe2000f8e00ff */
[----:B------:R-:W2:Y:S02]  /*0220*/  LDCU.64 UR12, c[0x0][0x398] ;  /* 0x00007300ff0c77ac */ /* 0x000ea40008000a00 */
[--C-:B------:R-:W-:Y:S01]  /*0230*/  @P1 IADD3.X R0, PT, PT, RZ, ~UR9, R4.reuse, P3, P4 ;  /* 0x80000009ff001c10 */ /* 0x100fe20009fe8404 */
[----:B------:R-:W-:Y:S01]  /*0240*/  IMAD.X R8, RZ, RZ, R4, P2 ;  /* 0x000000ffff087224 */ /* 0x000fe200010e0604 */
[-C--:B------:R-:W-:Y:S01]  /*0250*/  IADD3 R4, P3, PT, R11, R2.reuse, RZ ;  /* 0x000000020b047210 */ /* 0x080fe20007f7e0ff */
[----:B------:R-:W-:Y:S01]  /*0260*/  IMAD.IADD R9, R3, 0x1, R9 ;  /* 0x0000000103097824 */ /* 0x000fe200078e0209 */
[----:B------:R-:W-:Y:S01]  /*0270*/  @P1 IADD3 R6, P4, PT, R7, R2, RZ ;  /* 0x0000000207061210 */ /* 0x000fe20007f9e0ff */
[----:B------:R-:W3:Y:S01]  /*0280*/  LDCU.64 UR6, c[0x0][0x358] ;  /* 0x00006b00ff0677ac */ /* 0x000ee20008000a00 */
[----:B------:R-:W-:Y:S01]  /*0290*/  @P0 IADD3 R3, P5, P6, R11, -UR4, R2 ;  /* 0x800000040b030c10 */ /* 0x000fe2000febe002 */
[----:B------:R-:W-:Y:S01]  /*02a0*/  IMAD.X R7, R9, 0x1, R8, P3 ;  /* 0x0000000109077824 */ /* 0x000fe200018e0608 */
[----:B------:R-:W-:Y:S01]  /*02b0*/  ISETP.NE.AND P2, PT, R5, RZ, PT ;  /* 0x000000ff0500720c */ /* 0x000fe20003f45270 */
[--C-:B------:R-:W-:Y:S01]  /*02c0*/  @P1 IMAD.X R5, R0, 0x1, R9.reuse, P4 ;  /* 0x0000000100051824 */ /* 0x100fe200020e0609 */
[----:B------:R-:W-:Y:S01]  /*02d0*/  @P0 IADD3.X R0, PT, PT, R8, ~UR5, R9, P5, P6 ;  /* 0x8000000508000c10 */ /* 0x000fe2000afec409 */
[----:B------:R-:W4:Y:S01]  /*02e0*/  LDCU.64 UR4, c[0x0][0x388] ;  /* 0x00007100ff0477ac */ /* 0x000f220008000a00 */
[C---:B------:R-:W-:Y:S01]  /*02f0*/  SHF.L.U64.HI R2, R4.reuse, 0x2, R7 ;  /* 0x0000000204027819 */ /* 0x040fe20000010207 */
[----:B------:R-:W-:Y:S01]  /*0300*/  IMAD.SHL.U32 R4, R4, 0x4, RZ ;  /* 0x0000000404047824 */ /* 0x000fe200078e00ff */
[----:B0-----:R-:W-:Y:S01]  /*0310*/  @P1 LEA R14, P3, R6, UR14, 0x2 ;  /* 0x0000000e060e1c11 */ /* 0x001fe2000f8610ff */
[----:B------:R-:W0:Y:S01]  /*0320*/  LDCU.64 UR8, c[0x0][0x380] ;  /* 0x00007000ff0877ac */ /* 0x000e220008000a00 */
[----:B-1----:R-:W-:-:S02]  /*0330*/  @P0 LEA R8, P4, R3, UR16, 0x2 ;  /* 0x0000001003080c11 */ /* 0x002fc4000f8810ff */
[----:B------:R-:W-:Y:S02]  /*0340*/  @P1 LEA.HI.X R15, R6, UR15, R5, 0x2, P3 ;  /* 0x0000000f060f1c11 */ /* 0x000fe400098f1405 */
[C---:B--2---:R-:W-:Y:S02]  /*0350*/  IADD3 R6, P3, PT, R4.reuse, UR12, RZ ;  /* 0x0000000c04067c10 */ /* 0x044fe4000ff7e0ff */
[----:B------:R-:W-:Y:S01]  /*0360*/  @P0 LEA.HI.X R9, R3, UR17, R0, 0x2, P4 ;  /* 0x0000001103090c11 */ /* 0x000fe2000a0f1400 */
[----:B---3--:R0:W2:Y:S01]  /*0370*/  @P1 LDG.E R21, desc[UR6][R14.64] ;  /* 0x000000060e151981 */ /* 0x0080a2000c1e1900 */
[----:B------:R-:W-:Y:S02]  /*0380*/  IADD3 R12, P4, PT, R4, UR14, RZ ;  /* 0x0000000e040c7c10 */ /* 0x000fe4000ff9e0ff */
[----:B------:R-:W-:Y:S01]  /*0390*/  IADD3.X R7, PT, PT, R2, UR13, RZ, P3, !PT ;  /* 0x0000000d02077c10 */ /* 0x000fe20009ffe4ff */
[----:B------:R-:W3:Y:S01]  /*03a0*/  @P0 LDG.E R23, desc[UR6][R8.64] ;  /* 0x0000000608170981 */ /* 0x000ee2000c1e1900 */
[----:B------:R-:W-:-:S02]  /*03b0*/  IADD3 R16, P3, PT, R4, UR16, RZ ;  /* 0x0000001004107c10 */ /* 0x000fc4000ff7e0ff */
[C---:B------:R-:W-:Y:S01]  /*03c0*/  IADD3.X R13, PT, PT, R2.reuse, UR15, RZ, P4, !PT ;  /* 0x0000000f020d7c10 */ /* 0x040fe2000a7fe4ff */
[----:B------:R-:W5:Y:S01]  /*03d0*/  LDG.E R0, desc[UR6][R6.64] ;  /* 0x0000000606007981 */ /* 0x000f62000c1e1900 */
[----:B------:R-:W-:Y:S02]  /*03e0*/  IADD3.X R17, PT, PT, R2, UR17, RZ, P3, !PT ;  /* 0x0000001102117c10 */ /* 0x000fe40009ffe4ff */
[----:B----4-:R-:W-:Y:S01]  /*03f0*/  IADD3 R10, P3, PT, R4, UR4, RZ ;  /* 0x00000004040a7c10 */ /* 0x010fe2000ff7e0ff */
[----:B------:R1:W5:Y:S01]  /*0400*/  @P2 LDG.E R19, desc[UR6][R6.64+-0x4] ;  /* 0xfffffc0606132981 */ /* 0x000362000c1e1900 */
[----:B------:R-:W4:Y:S03]  /*0410*/  LDCU UR4, c[0x0][0x3c8] ;  /* 0x00007900ff0477ac */ /* 0x000f260008000800 */
[----:B------:R-:W2:Y:S01]  /*0420*/  LDG.E R12, desc[UR6][R12.64] ;  /* 0x000000060c0c7981 */ /* 0x000ea2000c1e1900 */
[----:B------:R-:W-:-:S03]  /*0430*/  IADD3.X R11, PT, PT, R2, UR5, RZ, P3, !PT ;  /* 0x00000005020b7c10 */ /* 0x000fc60009ffe4ff */
[----:B------:R-:W3:Y:S01]  /*0440*/  LDG.E R16, desc[UR6][R16.64] ;  /* 0x0000000610107981 */ /* 0x000ee2000c1e1900 */
[----:B0-----:R-:W-:Y:S01]  /*0450*/  IADD3 R14, P3, PT, R4, UR8, RZ ;  /* 0x00000008040e7c10 */ /* 0x001fe2000ff7e0ff */
[----:B-1----:R-:W0:Y:S02]  /*0460*/  LDC.64 R6, c[0x0][0x3b0] ;  /* 0x0000ec00ff067b82 */ /* 0x002e240000000a00 */
[----:B------:R-:W3:Y:S01]  /*0470*/  LDG.E R5, desc[UR6][R10.64] ;  /* 0x000000060a057981 */ /* 0x000ee2000c1e1900 */
[----:B------:R-:W-:-:S06]  /*0480*/  IADD3.X R15, PT, PT, R2, UR9, RZ, P3, !PT ;  /* 0x00000009020f7c10 */ /* 0x000fcc0009ffe4ff */
[----:B------:R-:W3:Y:S01]  /*0490*/  LDG.E R15, desc[UR6][R14.64] ;  /* 0x000000060e0f7981 */ /* 0x000ee2000c1e1900 */
[----:B----4-:R-:W-:Y:S01]  /*04a0*/  ISETP.NE.AND P3, PT, RZ, UR4, PT ;  /* 0x00000004ff007c0c */ /* 0x010fe2000bf65270 */
[----:B0-----:R-:W-:-:S04]  /*04b0*/  FADD R3, R7, 1 ;  /* 0x3f80000007037421 */ /* 0x001fc80000000000 */
[----:B------:R-:W0:Y:S01]  /*04c0*/  MUFU.RCP R8, R3 ;  /* 0x0000000300087308 */ /* 0x000e220000001000 */
[----:B------:R-:W-:Y:S01]  /*04d0*/  BSSY.RECONVERGENT B0, `(.L_x_32) ;  /* 0x000001a000007945 */ /* 0x000fe20003800200 */
[C---:B-----5:R-:W-:Y:S01]  /*04e0*/  @P2 FADD R19, R0.reuse, -R19 ;  /* 0x8000001300132221 */ /* 0x060fe20000000000 */
[----:B------:R-:W-:Y:S01]  /*04f0*/  @!P2 FADD R0, -R0, -RZ ;  /* 0x800000ff0000a221 */ /* 0x000fe20000000100 */
[C---:B--2---:R-:W-:Y:S01]  /*0500*/  @P1 FADD R21, R12.reuse, -R21 ;  /* 0x800000150c151221 */ /* 0x044fe20000000000 */
[----:B------:R-:W-:Y:S01]  /*0510*/  @!P1 FADD R9, -R12, -RZ ;  /* 0x800000ff0c099221 */ /* 0x000fe20000000100 */
[----:B------:R-:W-:Y:S02]  /*0520*/  @P2 FADD R0, -R19, -RZ ;  /* 0x800000ff13002221 */ /* 0x000fe40000000100 */
[----:B------:R-:W-:Y:S01]  /*0530*/  @P1 FADD R9, -R21, -RZ ;  /* 0x800000ff15091221 */ /* 0x000fe20000000100 */
[C---:B---3--:R-:W-:Y:S01]  /*0540*/  @P0 FADD R23, R16.reuse, -R23 ;  /* 0x8000001710170221 */ /* 0x048fe20000000000 */
[----:B------:R-:W-:Y:S01]  /*0550*/  @!P0 FADD R16, -R16, -RZ ;  /* 0x800000ff10108221 */ /* 0x000fe20000000100 */
[----:B------:R-:W-:Y:S01]  /*0560*/  FSETP.GEU.AND P1, PT, R5, RZ, PT ;  /* 0x000000ff0500720b */ /* 0x000fe20003f2e000 */
[----:B------:R-:W-:Y:S01]  /*0570*/  FADD R9, R9, R0 ;  /* 0x0000000009097221 */ /* 0x000fe20000000000 */
[----:B------:R-:W-:-:S02]  /*0580*/  @P0 FADD R16, -R23, -RZ ;  /* 0x800000ff17100221 */ /* 0x000fc40000000100 */
[----:B------:R-:W-:Y:S02]  /*0590*/  @P3 FSEL R5, R5, RZ, P1 ;  /* 0x000000ff05053208 */ /* 0x000fe40000800000 */
[----:B------:R-:W-:-:S04]  /*05a0*/  FADD R16, R9, R16 ;  /* 0x0000001009107221 */ /* 0x000fc80000000000 */
[----:B------:R-:W-:-:S04]  /*05b0*/  FFMA R0, -R16, R6, R5 ;  /* 0x0000000610007223 */ /* 0x000fc80000000105 */
[----:B------:R-:W-:Y:S01]  /*05c0*/  FFMA R0, R15, R7, R0 ;  /* 0x000000070f007223 */ /* 0x000fe20000000000 */
[----:B0-----:R-:W-:-:S03]  /*05d0*/  FFMA R9, -R3, R8, 1 ;  /* 0x3f80000003097423 */ /* 0x001fc60000000108 */
[----:B------:R-:W0:Y:S01]  /*05e0*/  FCHK P0, R0, R3 ;  /* 0x0000000300007302 */ /* 0x000e220000000000 */
[----:B------:R-:W-:-:S04]  /*05f0*/  FFMA R9, R8, R9, R8 ;  /* 0x0000000908097223 */ /* 0x000fc80000000008 */
[----:B------:R-:W-:-:S04]  /*0600*/  FFMA R6, R0, R9, RZ ;  /* 0x0000000900067223 */ /* 0x000fc800000000ff */
[----:B------:R-:W-:-:S04]  /*0610*/  FFMA R7, -R3, R6, R0 ;  /* 0x0000000603077223 */ /* 0x000fc80000000100 */
[----:B------:R-:W-:Y:S01]  /*0620*/  FFMA R6, R9, R7, R6 ;  /* 0x0000000709067223 */ /* 0x000fe20000000006 */
[----:B0-----:R-:W-:Y:S06]  /*0630*/  @!P0 BRA `(.L_x_33) ;  /* 0x00000000000c8947 */ /* 0x001fec0003800000 */
[----:B------:R-:W-:-:S07]  /*0640*/  MOV R6, 0x660 ;  /* 0x0000066000067802 */ /* 0x000fce0000000f00 */
[----:B------:R-:W-:Y:S05]  /*0650*/  CALL.REL.NOINC `($__internal_3_$__cuda_sm3x_div_rn_noftz_f32_slowpath) ;  /* 0x0000000000287944 */ /* 0x000fea0003c00000 */
[----:B------:R-:W-:-:S07]  /*0660*/  IMAD.MOV.U32 R6, RZ, RZ, R0 ;  /* 0x000000ffff067224 */ /* 0x000fce00078e0000 */
.L_x_33:
[----:B------:R-:W-:Y:S05]  /*0670*/  BSYNC.RECONVERGENT B0 ;  /* 0x0000000000007941 */ /* 0x000fea0003800200 */
.L_x_32:
[----:B------:R-:W0:Y:S01]  /*0680*/  LDCU.64 UR8, c[0x0][0x390] ;  /* 0x00007200ff0877ac */ /* 0x000e220008000a00 */
[----:B------:R-:W-:Y:S01]  /*0690*/  FADD R3, -R5, R6 ;  /* 0x0000000605037221 */ /* 0x000fe20000000100 */
[----:B------:R-:W1:Y:S01]  /*06a0*/  LDCU UR4, c[0x0][0x3b8] ;  /* 0x00007700ff0477ac */ /* 0x000e620008000800 */
[----:B0-----:R-:W-:-:S04]  /*06b0*/  IADD3 R4, P0, PT, R4, UR8, RZ ;  /* 0x0000000804047c10 */ /* 0x001fc8000ff1e0ff */
[----:B------:R-:W-:Y:S01]  /*06c0*/  IADD3.X R5, PT, PT, R2, UR9, RZ, P0, !PT ;  /* 0x0000000902057c10 */ /* 0x000fe200087fe4ff */
[----:B-1----:R-:W-:-:S05]  /*06d0*/  FFMA R3, R3, UR4, R6 ;  /* 0x0000000403037c23 */ /* 0x002fca0008000006 */
[----:B------:R-:W-:Y:S01]  /*06e0*/  STG.E desc[UR6][R4.64], R3 ;  /* 0x0000000304007986 */ /* 0x000fe2000c101906 */
[----:B------:R-:W-:Y:S05]  /*06f0*/  EXIT ;  /* 0x000000000000794d */ /* 0x000fea0003800000 */
        .weak           $__internal_3_$__cuda_sm3x_div_rn_noftz_f32_slowpath
        .type           $__internal_3_$__cuda_sm3x_div_rn_noftz_f32_slowpath,@function
        .size           $__internal_3_$__cuda_sm3x_div_rn_noftz_f32_slowpath,(.L_x_49 - $__internal_3_$__cuda_sm3x_div_rn_noftz_f32_slowpath)
$__internal_3_$__cuda_sm3x_div_rn_noftz_f32_slowpath:
[--C-:B------:R-:W-:Y:S01]  /*0700*/  SHF.R.U32.HI R8, RZ, 0x17, R3.reuse ;  /* 0x00000017ff087819 */ /* 0x100fe20000011603 */
[----:B------:R-:W-:Y:S01]  /*0710*/  BSSY.RECONVERGENT B1, `(.L_x_34) ;  /* 0x0000064000017945 */ /* 0x000fe20003800200 */
[--C-:B------:R-:W-:Y:S01]  /*0720*/  SHF.R.U32.HI R7, RZ, 0x17, R0.reuse ;  /* 0x00000017ff077819 */ /* 0x100fe20000011600 */
[----:B------:R-:W-:Y:S01]  /*0730*/  IMAD.MOV.U32 R9, RZ, RZ, R0 ;  /* 0x000000ffff097224 */ /* 0x000fe200078e0000 */
[----:B------:R-:W-:Y:S01]  /*0740*/  LOP3.LUT R8, R8, 0xff, RZ, 0xc0, !PT ;  /* 0x000000ff08087812 */ /* 0x000fe200078ec0ff */
[----:B------:R-:W-:Y:S01]  /*0750*/  IMAD.MOV.U32 R10, RZ, RZ, R3 ;  /* 0x000000ffff0a7224 */ /* 0x000fe200078e0003 */
        /* <DEDUP_REMOVED lines=25> */
[----:B------:R-:W-:Y:S02]  /*08f0*/  @P0 IMAD.MOV.U32 R7, RZ, RZ, RZ ;  /* 0x000000ffff070224 */ /* 0x000fe400078e00ff */
[----:B------:R-:W-:Y:S01]  /*0900*/  @!P0 FFMA R9, R0, 1.84467440737095516160e+19, RZ ;  /* 0x5f80000000098823 */ /* 0x000fe200000000ff */
[----:B------:R-:W-:Y:S02]  /*0910*/  @!P0 IMAD.MOV.U32 R7, RZ, RZ, -0x40 ;  /* 0xffffffc0ff078424 */ /* 0x000fe400078e00ff */
[----:B------:R-:W-:Y:S02]  /*0920*/  @!P1 FFMA R10, R3, 1.84467440737095516160e+19, RZ ;  /* 0x5f800000030a9823 */ /* 0x000fe400000000ff */
[----:B------:R-:W-:-:S07]  /*0930*/  @!P1 VIADD R7, R7, 0x40 ;  /* 0x0000004007079836 */ /* 0x000fce0000000000 */
.L_x_35:
[----:B------:R-:W-:Y:S01]  /*0940*/  LEA R3, R8, 0xc0800000, 0x17 ;  /* 0xc080000008037811 */ /* 0x000fe200078eb8ff */
[----:B------:R-:W-:Y:S04]  /*0950*/  BSSY.RECONVERGENT B2, `(.L_x_40) ;  /* 0x0000036000027945 */ /* 0x000fe80003800200 */
[----:B------:R-:W-:Y:S02]  /*0960*/  IMAD.IADD R10, R10, 0x1, -R3 ;  /* 0x000000010a0a7824 */ /* 0x000fe400078e0a03 */
[----:B------:R-:W-:Y:S02]  /*0970*/  VIADD R3, R12, 0xffffff81 ;  /* 0xffffff810c037836 */ /* 0x000fe40000000000 */
[----:B------:R-:W0:Y:S01]  /*0980*/  MUFU.RCP R11, R10 ;  /* 0x0000000a000b7308 */ /* 0x000e220000001000 */
[----:B------:R-:W-:Y:S01]  /*0990*/  FADD.FTZ R13, -R10, -RZ ;  /* 0x800000ff0a0d7221 */ /* 0x000fe20000010100 */
[C---:B------:R-:W-:Y:S01]  /*09a0*/  IMAD R0, R3.reuse, -0x800000, R9 ;  /* 0xff80000003007824 */ /* 0x040fe200078e0209 */
[----:B------:R-:W-:-:S05]  /*09b0*/  IADD3 R8, PT, PT, R3, 0x7f, -R8 ;  /* 0x0000007f03087810 */ /* 0x000fca0007ffe808 */
        /* <DEDUP_REMOVED lines=9> */
[----:B------:R-:W-:-:S05]  /*0a50*/  LOP3.LUT R3, R3, 0xff, RZ, 0xc0, !PT ;  /* 0x000000ff03037812 */ /* 0x000fca00078ec0ff */
[----:B------:R-:W-:-:S04]  /*0a60*/  IMAD.IADD R11, R3, 0x1, R8 ;  /* 0x00000001030b7824 */ /* 0x000fc800078e0208 */
        /* <DEDUP_REMOVED lines=10> */
[CCC-:B------:R-:W-:Y:S01]  /*0b10*/  FFMA.RZ R3, R14.reuse, R12.reuse, R9.reuse ;  /* 0x0000000c0e037223 */ /* 0x1c0fe2000000c009 */
[C---:B------:R-:W-:Y:S02]  /*0b20*/  VIADD R10, R11.reuse, 0x20 ;  /* 0x000000200b0a7836 */ /* 0x040fe40000000000 */
[CCC-:B------:R-:W-:Y:S01]  /*0b30*/  FFMA.RM R8, R14.reuse, R12.reuse, R9.reuse ;  /* 0x0000000c0e087223 */ /* 0x1c0fe20000004009 */
[----:B------:R-:W-:Y:S02]  /*0b40*/  ISETP.NE.AND P2, PT, R11, RZ, PT ;  /* 0x000000ff0b00720c */ /* 0x000fe40003f45270 */
[----:B------:R-:W-:Y:S01]  /*0b50*/  LOP3.LUT R7, R3, 0x7fffff, RZ, 0xc0, !PT ;  /* 0x007fffff03077812 */ /* 0x000fe200078ec0ff */
[----:B------:R-:W-:Y:S01]  /*0b60*/  FFMA.RP R3, R14, R12, R9 ;  /* 0x0000000c0e037223 */ /* 0x000fe20000008009 */
[----:B------:R-:W-:Y:S01]  /*0b70*/  IMAD.MOV R9, RZ, RZ, -R11 ;  /* 0x000000ffff097224 */ /* 0x000fe200078e0a0b */
[----:B------:R-:W-:Y:S02]  /*0b80*/  ISETP.NE.AND P1, PT, R11, RZ, PT ;  /* 0x000000ff0b00720c */ /* 0x000fe40003f25270 */
[----:B------:R-:W-:-:S02]  /*0b90*/  LOP3.LUT R7, R7, 0x800000, RZ, 0xfc, !PT ;  /* 0x0080000007077812 */ /* 0x000fc400078efcff */
        /* <DEDUP_REMOVED lines=9> */
[----:B------:R-:W-:-:S05]  /*0c30*/  LOP3.LUT R3, R3, R8, RZ, 0xc0, !PT ;  /* 0x0000000803037212 */ /* 0x000fca00078ec0ff */
[----:B------:R-:W-:-:S05]  /*0c40*/  IMAD.IADD R3, R10, 0x1, R3 ;  /* 0x000000010a037824 */ /* 0x000fca00078e0203 */
[----:B------:R-:W-:Y:S01]  /*0c50*/  LOP3.LUT R0, R3, R0, RZ, 0xfc, !PT ;  /* 0x0000000003007212 */ /* 0x000fe200078efcff */
[----:B------:R-:W-:Y:S06]  /*0c60*/  BRA `(.L_x_43) ;  /* 0x0000000000107947 */ /* 0x000fec0003800000 */
.L_x_42:
[----:B------:R-:W-:-:S04]  /*0c70*/  LOP3.LUT R0, R0, 0x80000000, RZ, 0xc0, !PT ;  /* 0x8000000000007812 */ /* 0x000fc800078ec0ff */
[----:B------:R-:W-:Y:S01]  /*0c80*/  LOP3.LUT R0, R0, 0x7f800000, RZ, 0xfc, !PT ;  /* 0x7f80000000007812 */ /* 0x000fe200078efcff */
[----:B------:R-:W-:Y:S06]  /*0c90*/  BRA `(.L_x_43) ;  /* 0x0000000000047947 */ /* 0x000fec0003800000 */
.L_x_41:
[----:B------:R-:W-:-:S07]  /*0ca0*/  IMAD R0, R8, 0x800000, R0 ;  /* 0x0080000008007824 */ /* 0x000fce00078e0200 */
.L_x_43:
[----:B------:R-:W-:Y:S05]  /*0cb0*/  BSYNC.RECONVERGENT B2 ;  /* 0x0000000000027941 */ /* 0x000fea0003800200 */
.L_x_40:
[----:B------:R-:W-:Y:S05]  /*0cc0*/  BRA `(.L_x_44) ;  /* 0x0000000000207947 */ /* 0x000fea0003800000 */
.L_x_39:
[----:B------:R-:W-:-:S04]  /*0cd0*/  LOP3.LUT R0, R10, 0x80000000, R9, 0x48, !PT ;  /* 0x800000000a007812 */ /* 0x000fc800078e4809 */
[----:B------:R-:W-:Y:S01]  /*0ce0*/  LOP3.LUT R0, R0, 0x7f800000, RZ, 0xfc, !PT ;  /* 0x7f80000000007812 */ /* 0x000fe200078efcff */
[----:B------:R-:W-:Y:S06]  /*0cf0*/  BRA `(.L_x_44) ;  /* 0x0000000000147947 */ /* 0x000fec0003800000 */
.L_x_38:
[----:B------:R-:W-:Y:S01]  /*0d00*/  LOP3.LUT R0, R10, 0x80000000, R9, 0x48, !PT ;  /* 0x800000000a007812 */ /* 0x000fe200078e4809 */
[----:B------:R-:W-:Y:S06]  /*0d10*/  BRA `(.L_x_44) ;  /* 0x00000000000c7947 */ /* 0x000fec0003800000 */
.L_x_37:
[----:B------:R-:W0:Y:S01]  /*0d20*/  MUFU.RSQ R0, -QNAN ;  /* 0xffc0000000007908 */ /* 0x000e220000001400 */
[----:B------:R-:W-:Y:S05]  /*0d30*/  BRA `(.L_x_44) ;  /* 0x0000000000047947 */ /* 0x000fea0003800000 */
.L_x_36:
[----:B------:R-:W-:-:S07]  /*0d40*/  FADD.FTZ R0, R0, R3 ;  /* 0x0000000300007221 */ /* 0x000fce0000010000 */
.L_x_44:
[----:B------:R-:W-:Y:S05]  /*0d50*/  BSYNC.RECONVERGENT B1 ;  /* 0x0000000000017941 */ /* 0x000fea0003800200 */
.L_x_34:
[----:B------:R-:W-:-:S04]  /*0d60*/  IMAD.MOV.U32 R7, RZ, RZ, 0x0 ;  /* 0x00000000ff077424 */ /* 0x000fc800078e00ff */
[----:B0-----:R-:W-:Y:S05]  /*0d70*/  RET.REL.NODEC R6 `(primal_dual_for_total_variation_3D) ;  /* 0xfffffff006a07950 */ /* 0x001fea0003c3ffff */
.L_x_45:
        /* <DEDUP_REMOVED lines=16> */
.L_x_49:


//--------------------- .nv.shared.reserved.0     --------------------------
	.section	.nv.shared.reserved.0,"aw",@nobits
	.weak		__nv_reservedSMEM_offset_0_alias
	.size		__nv_reservedSMEM_offset_0_alias, 0, 64
	.other		__nv_reservedSMEM_offset_0_alias,@"STO_CUDA_RESERVED_SHARED STV_DEFAULT"
__nv_reservedSMEM_offset_0_alias:
	.zero		0
	.zero		64


//--------------------- .nv.constant0.dualPD3D_kernel --------------------------
	.section	.nv.constant0.dualPD3D_kernel,"a",@progbits
	.sectionflags	@""
	.align	4
.nv.constant0.dualPD3D_kernel:
	.zero		948


//--------------------- .nv.constant0.primal_dual_for_total_variation_3D --------------------------
	.section	.nv.constant0.primal_dual_for_total_variation_3D,"a",@progbits
	.sectionflags	@""
	.align	4
.nv.constant0.primal_dual_for_total_variation_3D:
	.zero		972


//--------------------- SYMBOLS --------------------------

	.type		.nv.reservedSmem.offset0,@object
	.size		.nv.reservedSmem.offset0,0x4
